	.target	sm_90a

	.elftype	@"ET_EXEC"


//--------------------- .note.nv.tkinfo           --------------------------
	.section	.note.nv.tkinfo,"",@"SHT_NOTE"
	.sectionflags	@"SHF_NOTE_NV_TKINFO"
	.tkinfo
        /*0018*/ 	.word	0x00000002
        /*0030*/ 	.string	""
        /*0030*/ 	.string	"ptxas"
        /*0030*/ 	.string	"Cuda compilation tools, release 13.0, V13.0.88"
        /*0030*/ 	.string	"Build cuda_13.0.r13.0/compiler.36424714_0"
        /*0030*/ 	.string	"-arch sm_90a -m 64 "



//--------------------- .note.nv.cuinfo           --------------------------
	.section	.note.nv.cuinfo,"",@"SHT_NOTE"
	.sectionflags	@"SHF_NOTE_NV_CUINFO"
        /*0018*/ 	.short	0x0002
        /*001a*/ 	.short	0x005a
        /*001c*/ 	.short	0x0082
	.zero		2


//--------------------- .nv.info                  --------------------------
	.section	.nv.info,"",@"SHT_CUDA_INFO"
	.align	4


	//----- nvinfo : EIATTR_REGCOUNT
	.align		4
        /*0000*/ 	.byte	0x04, 0x2f
        /*0002*/ 	.short	(.L_15 - .L_14)
	.align		4
.L_14:
        /*0004*/ 	.word	index@(_ZN7cutlass13device_kernelINS_4gemm6kernel13GemmUniversalIN4cute5tupleIJiiiiEEENS1_10collective13CollectiveMmaINS1_34MainloopSm90TmaGmmaWarpSpecializedILi3ENS5_IJNS4_1CILi1EEENSA_ILi2EEESB_EEENS1_35KernelTmaWarpSpecializedCooperativeEEENS5_IJNSA_ILi128EEESG_SG_EEENS_10bfloat16_tENS5_IJlSB_lEEESI_SJ_NS4_8TiledMMAINS4_8MMA_AtomIJNS4_4SM904GMMA28MMA_64x128x16_F32BF16BF16_SSILNSN_5MajorE0ELSP_0ELNSN_7ScaleInE1ELSQ_1EEEEEENS4_6LayoutINS5_IJSC_SB_SB_EEENS5_IJSB_NSA_ILi0EEESV_EEEEENS5_IJNS4_10UnderscoreESY_SY_EEEEENS4_23SM90_TMA_LOAD_MULTICASTENS4_14ComposedLayoutINS4_7SwizzleILi3ELi4ELi3EEENS4_18smem_ptr_flag_bitsILi16EEENST_INS5_IJNSA_ILi8EEENSA_ILi64EEEEEENS5_IJS18_SB_EEEEEEEvNS4_8identityENS4_13SM90_TMA_LOADES1C_vS1D_EENS_8epilogue10collective6detail29Sm90TmaWarpSpecializedAdapterINS1H_15DefaultEpilogueISI_SJ_SJ_NS1G_6thread17LinearCombinationISI_Li1EffLNS1L_9ScaleType4KindE0ELNS_15FloatRoundStyleE2ESI_EENS1_15EpilogueDefaultEEEEEvvEEEEvNT_6ParamsE)
        /*0008*/ 	.word	0x000000a8


	//----- nvinfo : EIATTR_FRAME_SIZE
	.align		4
.L_15:
        /*000c*/ 	.byte	0x04, 0x11
        /*000e*/ 	.short	(.L_17 - .L_16)
	.align		4
.L_16:
        /*0010*/ 	.word	index@(_ZN7cutlass13device_kernelINS_4gemm6kernel13GemmUniversalIN4cute5tupleIJiiiiEEENS1_10collective13CollectiveMmaINS1_34MainloopSm90TmaGmmaWarpSpecializedILi3ENS5_IJNS4_1CILi1EEENSA_ILi2EEESB_EEENS1_35KernelTmaWarpSpecializedCooperativeEEENS5_IJNSA_ILi128EEESG_SG_EEENS_10bfloat16_tENS5_IJlSB_lEEESI_SJ_NS4_8TiledMMAINS4_8MMA_AtomIJNS4_4SM904GMMA28MMA_64x128x16_F32BF16BF16_SSILNSN_5MajorE0ELSP_0ELNSN_7ScaleInE1ELSQ_1EEEEEENS4_6LayoutINS5_IJSC_SB_SB_EEENS5_IJSB_NSA_ILi0EEESV_EEEEENS5_IJNS4_10UnderscoreESY_SY_EEEEENS4_23SM90_TMA_LOAD_MULTICASTENS4_14ComposedLayoutINS4_7SwizzleILi3ELi4ELi3EEENS4_18smem_ptr_flag_bitsILi16EEENST_INS5_IJNSA_ILi8EEENSA_ILi64EEEEEENS5_IJS18_SB_EEEEEEEvNS4_8identityENS4_13SM90_TMA_LOADES1C_vS1D_EENS_8epilogue10collective6detail29Sm90TmaWarpSpecializedAdapterINS1H_15DefaultEpilogueISI_SJ_SJ_NS1G_6thread17LinearCombinationISI_Li1EffLNS1L_9ScaleType4KindE0ELNS_15FloatRoundStyleE2ESI_EENS1_15EpilogueDefaultEEEEEvvEEEEvNT_6ParamsE)
        /*0014*/ 	.word	0x00000000


	//----- nvinfo : EIATTR_MIN_STACK_SIZE
	.align		4
.L_17:
        /*0018*/ 	.byte	0x04, 0x12
        /*001a*/ 	.short	(.L_19 - .L_18)
	.align		4
.L_18:
        /*001c*/ 	.word	index@(_ZN7cutlass13device_kernelINS_4gemm6kernel13GemmUniversalIN4cute5tupleIJiiiiEEENS1_10collective13CollectiveMmaINS1_34MainloopSm90TmaGmmaWarpSpecializedILi3ENS5_IJNS4_1CILi1EEENSA_ILi2EEESB_EEENS1_35KernelTmaWarpSpecializedCooperativeEEENS5_IJNSA_ILi128EEESG_SG_EEENS_10bfloat16_tENS5_IJlSB_lEEESI_SJ_NS4_8TiledMMAINS4_8MMA_AtomIJNS4_4SM904GMMA28MMA_64x128x16_F32BF16BF16_SSILNSN_5MajorE0ELSP_0ELNSN_7ScaleInE1ELSQ_1EEEEEENS4_6LayoutINS5_IJSC_SB_SB_EEENS5_IJSB_NSA_ILi0EEESV_EEEEENS5_IJNS4_10UnderscoreESY_SY_EEEEENS4_23SM90_TMA_LOAD_MULTICASTENS4_14ComposedLayoutINS4_7SwizzleILi3ELi4ELi3EEENS4_18smem_ptr_flag_bitsILi16EEENST_INS5_IJNSA_ILi8EEENSA_ILi64EEEEEENS5_IJS18_SB_EEEEEEEvNS4_8identityENS4_13SM90_TMA_LOADES1C_vS1D_EENS_8epilogue10collective6detail29Sm90TmaWarpSpecializedAdapterINS1H_15DefaultEpilogueISI_SJ_SJ_NS1G_6thread17LinearCombinationISI_Li1EffLNS1L_9ScaleType4KindE0ELNS_15FloatRoundStyleE2ESI_EENS1_15EpilogueDefaultEEEEEvvEEEEvNT_6ParamsE)
        /*0020*/ 	.word	0x00000000
.L_19:


//--------------------- .nv.compat                --------------------------
	.section	.nv.compat,"",@"SHT_CUDA_COMPAT_INFO"
	.align	4
        /*0000*/ 	.byte	0x02, 0x09, 0x01, 0x00, 0x02, 0x02, 0x04, 0x00, 0x02, 0x05, 0x05, 0x00, 0x03, 0x07, 0x01, 0x01
        /*0010*/ 	.byte	0x02, 0x03, 0x01, 0x00, 0x02, 0x06, 0x01, 0x00, 0x04, 0x0b, 0x08, 0x00, 0x00, 0x00, 0x00, 0x00
        /*0020*/ 	.byte	0x00, 0x00, 0x00, 0x00


//--------------------- .nv.info._ZN7cutlass13device_kernelINS_4gemm6kernel13GemmUniversalIN4cute5tupleIJiiiiEEENS1_10collective13CollectiveMmaINS1_34MainloopSm90TmaGmmaWarpSpecializedILi3ENS5_IJNS4_1CILi1EEENSA_ILi2EEESB_EEENS1_35KernelTmaWarpSpecializedCooperativeEEENS5_IJNSA_ILi128EEESG_SG_EEENS_10bfloat16_tENS5_IJlSB_lEEESI_SJ_NS4_8TiledMMAINS4_8MMA_AtomIJNS4_4SM904GMMA28MMA_64x128x16_F32BF16BF16_SSILNSN_5MajorE0ELSP_0ELNSN_7ScaleInE1ELSQ_1EEEEEENS4_6LayoutINS5_IJSC_SB_SB_EEENS5_IJSB_NSA_ILi0EEESV_EEEEENS5_IJNS4_10UnderscoreESY_SY_EEEEENS4_23SM90_TMA_LOAD_MULTICASTENS4_14ComposedLayoutINS4_7SwizzleILi3ELi4ELi3EEENS4_18smem_ptr_flag_bitsILi16EEENST_INS5_IJNSA_ILi8EEENSA_ILi64EEEEEENS5_IJS18_SB_EEEEEEEvNS4_8identityENS4_13SM90_TMA_LOADES1C_vS1D_EENS_8epilogue10collective6detail29Sm90TmaWarpSpecializedAdapterINS1H_15DefaultEpilogueISI_SJ_SJ_NS1G_6thread17LinearCombinationISI_Li1EffLNS1L_9ScaleType4KindE0ELNS_15FloatRoundStyleE2ESI_EENS1_15EpilogueDefaultEEEEEvvEEEEvNT_6ParamsE --------------------------
	.section	.nv.info._ZN7cutlass13device_kernelINS_4gemm6kernel13GemmUniversalIN4cute5tupleIJiiiiEEENS1_10collective13CollectiveMmaINS1_34MainloopSm90TmaGmmaWarpSpecializedILi3ENS5_IJNS4_1CILi1EEENSA_ILi2EEESB_EEENS1_35KernelTmaWarpSpecializedCooperativeEEENS5_IJNSA_ILi128EEESG_SG_EEENS_10bfloat16_tENS5_IJlSB_lEEESI_SJ_NS4_8TiledMMAINS4_8MMA_AtomIJNS4_4SM904GMMA28MMA_64x128x16_F32BF16BF16_SSILNSN_5MajorE0ELSP_0ELNSN_7ScaleInE1ELSQ_1EEEEEENS4_6LayoutINS5_IJSC_SB_SB_EEENS5_IJSB_NSA_ILi0EEESV_EEEEENS5_IJNS4_10UnderscoreESY_SY_EEEEENS4_23SM90_TMA_LOAD_MULTICASTENS4_14ComposedLayoutINS4_7SwizzleILi3ELi4ELi3EEENS4_18smem_ptr_flag_bitsILi16EEENST_INS5_IJNSA_ILi8EEENSA_ILi64EEEEEENS5_IJS18_SB_EEEEEEEvNS4_8identityENS4_13SM90_TMA_LOADES1C_vS1D_EENS_8epilogue10collective6detail29Sm90TmaWarpSpecializedAdapterINS1H_15DefaultEpilogueISI_SJ_SJ_NS1G_6thread17LinearCombinationISI_Li1EffLNS1L_9ScaleType4KindE0ELNS_15FloatRoundStyleE2ESI_EENS1_15EpilogueDefaultEEEEEvvEEEEvNT_6ParamsE,"",@"SHT_CUDA_INFO"
	.sectionflags	@""
	.align	4


	//----- nvinfo : EIATTR_CUDA_API_VERSION
	.align		4
        /*0000*/ 	.byte	0x04, 0x37
        /*0002*/ 	.short	(.L_21 - .L_20)
.L_20:
        /*0004*/ 	.word	0x00000082


	//----- nvinfo : EIATTR_KPARAM_INFO
	.align		4
.L_21:
        /*0008*/ 	.byte	0x04, 0x17
        /*000a*/ 	.short	(.L_23 - .L_22)
.L_22:
        /*000c*/ 	.word	0x00000000
        /*0010*/ 	.short	0x0000
        /*0012*/ 	.short	0x0070
        /*0014*/ 	.byte	0x00, 0xf0, 0x01, 0x10


	//----- nvinfo : EIATTR_SPARSE_MMA_MASK
	.align		4
.L_23:
        /*0018*/ 	.byte	0x03, 0x50
        /*001a*/ 	.short	0x0000


	//----- nvinfo : EIATTR_MAXREG_COUNT
	.align		4
        /*001c*/ 	.byte	0x03, 0x1b
        /*001e*/ 	.short	0x00a8


	//----- nvinfo : EIATTR_NUM_BARRIERS
	.align		4
        /*0020*/ 	.byte	0x02, 0x4c
        /*0022*/ 	.byte	0x01
	.zero		1


	//----- nvinfo : EIATTR_EXTERNS
	.align		4
        /*0024*/ 	.byte	0x04, 0x0f
        /*0026*/ 	.short	(.L_25 - .L_24)


	//   ....[0]....
	.align		4
.L_24:
        /*0028*/ 	.word	index@(__assertfail)


	//----- nvinfo : EIATTR_MERCURY_ISA_VERSION
	.align		4
.L_25:
        /*002c*/ 	.byte	0x03, 0x5f
        /*002e*/ 	.short	0x0101


	//----- nvinfo : EIATTR_INT_WARP_WIDE_INSTR_OFFSETS
	.align		4
        /*0030*/ 	.byte	0x04, 0x31
        /*0032*/ 	.short	(.L_27 - .L_26)


	//   ....[0]....
.L_26:
        /*0034*/ 	.word	0x00000410


	//   ....[1]....
        /*0038*/ 	.word	0x00000430


	//   ....[2]....
        /*003c*/ 	.word	0x00000600


	//   ....[3]....
        /*0040*/ 	.word	0x000021f0


	//----- nvinfo : EIATTR_COOP_GROUP_MASK_REGIDS
	.align		4
.L_27:
        /*0044*/ 	.byte	0x04, 0x29
        /*0046*/ 	.short	(.L_29 - .L_28)


	//   ....[0]....
.L_28:
        /*0048*/ 	.word	0xffffffff


	//   ....[1]....
        /*004c*/ 	.word	0xffffffff


	//   ....[2]....
        /*0050*/ 	.word	0xffffffff


	//   ....[3]....
        /*0054*/ 	.word	0xffffffff


	//   ....[4]....
        /*0058*/ 	.word	0xffffffff


	//   ....[5]....
        /*005c*/ 	.word	0xffffffff


	//----- nvinfo : EIATTR_COOP_GROUP_INSTR_OFFSETS
	.align		4
.L_29:
        /*0060*/ 	.byte	0x04, 0x28
        /*0062*/ 	.short	(.L_31 - .L_30)


	//   ....[0]....
.L_30:
        /*0064*/ 	.word	0x00000060


	//   ....[1]....
        /*0068*/ 	.word	0x00000070


	//   ....[2]....
        /*006c*/ 	.word	0x00000130


	//   ....[3]....
        /*0070*/ 	.word	0x000002b0


	//   ....[4]....
        /*0074*/ 	.word	0x00000770


	//   ....[5]....
        /*0078*/ 	.word	0x000013f0


	//----- nvinfo : EIATTR_REG_RECONFIG
	.align		4
.L_31:
        /*007c*/ 	.byte	0x01, 0x54
	.zero		2


	//----- nvinfo : EIATTR_SYSCALL_OFFSETS
	.align		4
        /*0080*/ 	.byte	0x04, 0x46
        /*0082*/ 	.short	(.L_33 - .L_32)


	//   ....[0]....
.L_32:
        /*0084*/ 	.word	0x000015e0


	//----- nvinfo : EIATTR_MBARRIER_INSTR_OFFSETS
	.align		4
.L_33:
        /*0088*/ 	.byte	0x04, 0x39
        /*008a*/ 	.short	(.L_35 - .L_34)


	//   ....[0]....
.L_34:
        /*008c*/ 	.word	0x00000230
        /*0090*/ 	.word	0x000000ff
        /*0094*/ 	.word	0x00000000
        /*0098*/ 	.short	0x0100
        /*009a*/ 	.byte	0x08
	.zero		1


	//   ....[1]....
        /*009c*/ 	.word	0x00000240
        /*00a0*/ 	.word	0x000000ff
        /*00a4*/ 	.word	0x00000018
        /*00a8*/ 	.short	0x0100
        /*00aa*/ 	.byte	0x08
	.zero		1


	//   ....[2]....
        /*00ac*/ 	.word	0x00000250
        /*00b0*/ 	.word	0x000000ff
        /*00b4*/ 	.word	0x00000008
        /*00b8*/ 	.short	0x0100
        /*00ba*/ 	.byte	0x08
	.zero		1


	//   ....[3]....
        /*00bc*/ 	.word	0x00000260
        /*00c0*/ 	.word	0x000000ff
        /*00c4*/ 	.word	0x00000020
        /*00c8*/ 	.short	0x0100
        /*00ca*/ 	.byte	0x08
	.zero		1


	//   ....[4]....
        /*00cc*/ 	.word	0x00000270
        /*00d0*/ 	.word	0x000000ff
        /*00d4*/ 	.word	0x00000010
        /*00d8*/ 	.short	0x0100
        /*00da*/ 	.byte	0x08
	.zero		1


	//   ....[5]....
        /*00dc*/ 	.word	0x00000280
        /*00e0*/ 	.word	0x000000ff
        /*00e4*/ 	.word	0x00000028
        /*00e8*/ 	.short	0x0100
        /*00ea*/ 	.byte	0x08
	.zero		1


	//   ....[6]....
        /*00ec*/ 	.word	0x000006a0
        /*00f0*/ 	.word	0x000000ff
        /*00f4*/ 	.word	0x00000040
        /*00f8*/ 	.short	0x0100
        /*00fa*/ 	.byte	0x06
	.zero		1


	//   ....[7]....
        /*00fc*/ 	.word	0x00000720
        /*0100*/ 	.word	0x000000ff
        /*0104*/ 	.word	0x00000048
        /*0108*/ 	.short	0x0100
        /*010a*/ 	.byte	0x06
	.zero		1


	//   ....[8]....
        /*010c*/ 	.word	0x000016a0
        /*0110*/ 	.word	0x00000003
        /*0114*/ 	.word	0x00000000
        /*0118*/ 	.short	0x010a
        /*011a*/ 	.byte	0x3f
	.zero		1


	//   ....[9]....
        /*011c*/ 	.word	0x00001700
        /*0120*/ 	.word	0x00000003
        /*0124*/ 	.word	0x00000000
        /*0128*/ 	.short	0x010a
        /*012a*/ 	.byte	0x3f
	.zero		1


	//   ....[10]....
        /*012c*/ 	.word	0x00001c40
        /*0130*/ 	.word	0x00000005
        /*0134*/ 	.word	0x00000000
        /*0138*/ 	.short	0x010a
        /*013a*/ 	.byte	0x3f
	.zero		1


	//   ....[11]....
        /*013c*/ 	.word	0x00001c80
        /*0140*/ 	.word	0x00000005
        /*0144*/ 	.word	0x00000000
        /*0148*/ 	.short	0x010a
        /*014a*/ 	.byte	0x3f
	.zero		1


	//   ....[12]....
        /*014c*/ 	.word	0x000020a0
        /*0150*/ 	.word	0x00000004
        /*0154*/ 	.word	0x00000000
        /*0158*/ 	.short	0x0101
        /*015a*/ 	.byte	0x3f
	.zero		1


	//   ....[13]....
        /*015c*/ 	.word	0x00002290
        /*0160*/ 	.word	0x00000000
        /*0164*/ 	.word	0x00000000
        /*0168*/ 	.short	0x0101
        /*016a*/ 	.byte	0x3f
	.zero		1


	//   ....[14]....
        /*016c*/ 	.word	0x00007350
        /*0170*/ 	.word	0x00000017
        /*0174*/ 	.word	0x00000018
        /*0178*/ 	.short	0x010a
        /*017a*/ 	.byte	0x3f
	.zero		1


	//   ....[15]....
        /*017c*/ 	.word	0x000077a0
        /*0180*/ 	.word	0x00000006
        /*0184*/ 	.word	0x00000048
        /*0188*/ 	.short	0x0101
        /*018a*/ 	.byte	0x3f
	.zero		1


	//   ....[16]....
        /*018c*/ 	.word	0x00007ee0
        /*0190*/ 	.word	0x00000007
        /*0194*/ 	.word	0x00000000
        /*0198*/ 	.short	0x010a
        /*019a*/ 	.byte	0x3f
	.zero		1


	//   ....[17]....
        /*019c*/ 	.word	0x00007f60
        /*01a0*/ 	.word	0x00000004
        /*01a4*/ 	.word	0x00000000
        /*01a8*/ 	.short	0x010a
        /*01aa*/ 	.byte	0x3f
	.zero		1


	//   ....[18]....
        /*01ac*/ 	.word	0x00007ff0
        /*01b0*/ 	.word	0x00000005
        /*01b4*/ 	.word	0x00000000
        /*01b8*/ 	.short	0x010a
        /*01ba*/ 	.byte	0x3f
	.zero		1


	//   ....[19]....
        /*01bc*/ 	.word	0x00008050
        /*01c0*/ 	.word	0x00000003
        /*01c4*/ 	.word	0x00000000
        /*01c8*/ 	.short	0x010a
        /*01ca*/ 	.byte	0x3f
	.zero		1


	//   ....[20]....
        /*01cc*/ 	.word	0x000080a0
        /*01d0*/ 	.word	0x00000005
        /*01d4*/ 	.word	0x00000000
        /*01d8*/ 	.short	0x010a
        /*01da*/ 	.byte	0x3f
	.zero		1


	//   ....[21]....
        /*01dc*/ 	.word	0x00008170
        /*01e0*/ 	.word	0x00000017
        /*01e4*/ 	.word	0x00000018
        /*01e8*/ 	.short	0x010a
        /*01ea*/ 	.byte	0x3f
	.zero		1


	//   ....[22]....
        /*01ec*/ 	.word	0x00008240
        /*01f0*/ 	.word	0x00000007
        /*01f4*/ 	.word	0x00000000
        /*01f8*/ 	.short	0x010a
        /*01fa*/ 	.byte	0x3f
	.zero		1


	//   ....[23]....
        /*01fc*/ 	.word	0x00008290
        /*0200*/ 	.word	0x00000004
        /*0204*/ 	.word	0x00000000
        /*0208*/ 	.short	0x010a
        /*020a*/ 	.byte	0x3f
	.zero		1


	//----- nvinfo : EIATTR_NUM_MBARRIERS
	.align		4
.L_35:
        /*020c*/ 	.byte	0x03, 0x38
        /*020e*/ 	.short	0x0008


	//----- nvinfo : EIATTR_EXIT_INSTR_OFFSETS
	.align		4
        /*0210*/ 	.byte	0x04, 0x1c
        /*0212*/ 	.short	(.L_37 - .L_36)


	//   ....[0]....
.L_36:
        /*0214*/ 	.word	0x00000940


	//   ....[1]....
        /*0218*/ 	.word	0x00001150


	//   ....[2]....
        /*021c*/ 	.word	0x00006ae0


	//   ....[3]....
        /*0220*/ 	.word	0x00007040


	//   ....[4]....
        /*0224*/ 	.word	0x00008040


	//----- nvinfo : EIATTR_MAX_THREADS
	.align		4
.L_37:
        /*0228*/ 	.byte	0x04, 0x05
        /*022a*/ 	.short	(.L_39 - .L_38)
.L_38:
        /*022c*/ 	.word	0x00000180
        /*0230*/ 	.word	0x00000001
        /*0234*/ 	.word	0x00000001


	//----- nvinfo : EIATTR_CRS_STACK_SIZE
	.align		4
.L_39:
        /*0238*/ 	.byte	0x04, 0x1e
        /*023a*/ 	.short	(.L_41 - .L_40)
.L_40:
        /*023c*/ 	.word	0x00000000


	//----- nvinfo : EIATTR_CBANK_PARAM_SIZE
	.align		4
.L_41:
        /*0240*/ 	.byte	0x03, 0x19
        /*0242*/ 	.short	0x0470


	//----- nvinfo : EIATTR_PARAM_CBANK
	.align		4
        /*0244*/ 	.byte	0x04, 0x0a
        /*0246*/ 	.short	(.L_43 - .L_42)
	.align		4
.L_42:
        /*0248*/ 	.word	index@(.nv.constant0._ZN7cutlass13device_kernelINS_4gemm6kernel13GemmUniversalIN4cute5tupleIJiiiiEEENS1_10collective13CollectiveMmaINS1_34MainloopSm90TmaGmmaWarpSpecializedILi3ENS5_IJNS4_1CILi1EEENSA_ILi2EEESB_EEENS1_35KernelTmaWarpSpecializedCooperativeEEENS5_IJNSA_ILi128EEESG_SG_EEENS_10bfloat16_tENS5_IJlSB_lEEESI_SJ_NS4_8TiledMMAINS4_8MMA_AtomIJNS4_4SM904GMMA28MMA_64x128x16_F32BF16BF16_SSILNSN_5MajorE0ELSP_0ELNSN_7ScaleInE1ELSQ_1EEEEEENS4_6LayoutINS5_IJSC_SB_SB_EEENS5_IJSB_NSA_ILi0EEESV_EEEEENS5_IJNS4_10UnderscoreESY_SY_EEEEENS4_23SM90_TMA_LOAD_MULTICASTENS4_14ComposedLayoutINS4_7SwizzleILi3ELi4ELi3EEENS4_18smem_ptr_flag_bitsILi16EEENST_INS5_IJNSA_ILi8EEENSA_ILi64EEEEEENS5_IJS18_SB_EEEEEEEvNS4_8identityENS4_13SM90_TMA_LOADES1C_vS1D_EENS_8epilogue10collective6detail29Sm90TmaWarpSpecializedAdapterINS1H_15DefaultEpilogueISI_SJ_SJ_NS1G_6thread17LinearCombinationISI_Li1EffLNS1L_9ScaleType4KindE0ELNS_15FloatRoundStyleE2ESI_EENS1_15EpilogueDefaultEEEEEvvEEEEvNT_6ParamsE)
        /*024c*/ 	.short	0x0210
        /*024e*/ 	.short	0x0470


	//----- nvinfo : EIATTR_SW_WAR
	.align		4
.L_43:
        /*0250*/ 	.byte	0x04, 0x36
        /*0252*/ 	.short	(.L_45 - .L_44)
.L_44:
        /*0254*/ 	.word	0x00000008
.L_45:


//--------------------- .nv.callgraph             --------------------------
	.section	.nv.callgraph,"",@"SHT_CUDA_CALLGRAPH"
	.align	4
	.sectionentsize	8
	.align		4
        /*0000*/ 	.word	0x00000000
	.align		4
        /*0004*/ 	.word	0xffffffff
	.align		4
        /*0008*/ 	.word	index@(_ZN7cutlass13device_kernelINS_4gemm6kernel13GemmUniversalIN4cute5tupleIJiiiiEEENS1_10collective13CollectiveMmaINS1_34MainloopSm90TmaGmmaWarpSpecializedILi3ENS5_IJNS4_1CILi1EEENSA_ILi2EEESB_EEENS1_35KernelTmaWarpSpecializedCooperativeEEENS5_IJNSA_ILi128EEESG_SG_EEENS_10bfloat16_tENS5_IJlSB_lEEESI_SJ_NS4_8TiledMMAINS4_8MMA_AtomIJNS4_4SM904GMMA28MMA_64x128x16_F32BF16BF16_SSILNSN_5MajorE0ELSP_0ELNSN_7ScaleInE1ELSQ_1EEEEEENS4_6LayoutINS5_IJSC_SB_SB_EEENS5_IJSB_NSA_ILi0EEESV_EEEEENS5_IJNS4_10UnderscoreESY_SY_EEEEENS4_23SM90_TMA_LOAD_MULTICASTENS4_14ComposedLayoutINS4_7SwizzleILi3ELi4ELi3EEENS4_18smem_ptr_flag_bitsILi16EEENST_INS5_IJNSA_ILi8EEENSA_ILi64EEEEEENS5_IJS18_SB_EEEEEEEvNS4_8identityENS4_13SM90_TMA_LOADES1C_vS1D_EENS_8epilogue10collective6detail29Sm90TmaWarpSpecializedAdapterINS1H_15DefaultEpilogueISI_SJ_SJ_NS1G_6thread17LinearCombinationISI_Li1EffLNS1L_9ScaleType4KindE0ELNS_15FloatRoundStyleE2ESI_EENS1_15EpilogueDefaultEEEEEvvEEEEvNT_6ParamsE)
	.align		4
        /*000c*/ 	.word	index@(__assertfail)
	.align		4
        /*0010*/ 	.word	0x00000000
	.align		4
        /*0014*/ 	.word	0xfffffffe
	.align		4
        /*0018*/ 	.word	0x00000000
	.align		4
        /*001c*/ 	.word	0xfffffffd
	.align		4
        /*0020*/ 	.word	0x00000000
	.align		4
        /*0024*/ 	.word	0xfffffffc


//--------------------- .nv.constant4             --------------------------
	.section	.nv.constant4,"a",@progbits
	.align	8
	.align		8
.nv.constant4:
        /*0000*/ 	.dword	__assertfail
	.align		8
        /*0008*/ 	.dword	__unnamed_1
	.align		8
        /*0010*/ 	.dword	_ZN40_INTERNAL_3bcf033a_4_k_cu_f64cfa5d_275024cuda3std3__45__cpo5beginE
	.align		8
        /*0018*/ 	.dword	_ZN40_INTERNAL_3bcf033a_4_k_cu_f64cfa5d_275024cuda3std3__45__cpo3endE
	.align		8
        /*0020*/ 	.dword	_ZN40_INTERNAL_3bcf033a_4_k_cu_f64cfa5d_275024cuda3std3__45__cpo6cbeginE
	.align		8
        /*0028*/ 	.dword	_ZN40_INTERNAL_3bcf033a_4_k_cu_f64cfa5d_275024cuda3std3__45__cpo4cendE
	.align		8
        /*0030*/ 	.dword	_ZN40_INTERNAL_3bcf033a_4_k_cu_f64cfa5d_275024cuda3std3__442_GLOBAL__N__3bcf033a_4_k_cu_f64cfa5d_275026ignoreE
	.align		8
        /*0038*/ 	.dword	_ZN40_INTERNAL_3bcf033a_4_k_cu_f64cfa5d_275024cuda3std3__419piecewise_constructE
	.align		8
        /*0040*/ 	.dword	_ZN40_INTERNAL_3bcf033a_4_k_cu_f64cfa5d_275024cuda3std3__48in_placeE
	.align		8
        /*0048*/ 	.dword	_ZN40_INTERNAL_3bcf033a_4_k_cu_f64cfa5d_275024cuda3std6ranges3__45__cpo4swapE
	.align		8
        /*0050*/ 	.dword	_ZN40_INTERNAL_3bcf033a_4_k_cu_f64cfa5d_275024cuda3std6ranges3__45__cpo9iter_moveE
	.align		8
        /*0058*/ 	.dword	_ZN40_INTERNAL_3bcf033a_4_k_cu_f64cfa5d_275024cute7productE
	.align		8
        /*0060*/ 	.dword	_ZN40_INTERNAL_3bcf033a_4_k_cu_f64cfa5d_275024cute1_E
	.align		8
        /*0068*/ 	.dword	$str$22
	.align		8
        /*0070*/ 	.dword	$str$23


//--------------------- .text._ZN7cutlass13device_kernelINS_4gemm6kernel13GemmUniversalIN4cute5tupleIJiiiiEEENS1_10collective13CollectiveMmaINS1_34MainloopSm90TmaGmmaWarpSpecializedILi3ENS5_IJNS4_1CILi1EEENSA_ILi2EEESB_EEENS1_35KernelTmaWarpSpecializedCooperativeEEENS5_IJNSA_ILi128EEESG_SG_EEENS_10bfloat16_tENS5_IJlSB_lEEESI_SJ_NS4_8TiledMMAINS4_8MMA_AtomIJNS4_4SM904GMMA28MMA_64x128x16_F32BF16BF16_SSILNSN_5MajorE0ELSP_0ELNSN_7ScaleInE1ELSQ_1EEEEEENS4_6LayoutINS5_IJSC_SB_SB_EEENS5_IJSB_NSA_ILi0EEESV_EEEEENS5_IJNS4_10UnderscoreESY_SY_EEEEENS4_23SM90_TMA_LOAD_MULTICASTENS4_14ComposedLayoutINS4_7SwizzleILi3ELi4ELi3EEENS4_18smem_ptr_flag_bitsILi16EEENST_INS5_IJNSA_ILi8EEENSA_ILi64EEEEEENS5_IJS18_SB_EEEEEEEvNS4_8identityENS4_13SM90_TMA_LOADES1C_vS1D_EENS_8epilogue10collective6detail29Sm90TmaWarpSpecializedAdapterINS1H_15DefaultEpilogueISI_SJ_SJ_NS1G_6thread17LinearCombinationISI_Li1EffLNS1L_9ScaleType4KindE0ELNS_15FloatRoundStyleE2ESI_EENS1_15EpilogueDefaultEEEEEvvEEEEvNT_6ParamsE --------------------------
	.section	.text._ZN7cutlass13device_kernelINS_4gemm6kernel13GemmUniversalIN4cute5tupleIJiiiiEEENS1_10collective13CollectiveMmaINS1_34MainloopSm90TmaGmmaWarpSpecializedILi3ENS5_IJNS4_1CILi1EEENSA_ILi2EEESB_EEENS1_35KernelTmaWarpSpecializedCooperativeEEENS5_IJNSA_ILi128EEESG_SG_EEENS_10bfloat16_tENS5_IJlSB_lEEESI_SJ_NS4_8TiledMMAINS4_8MMA_AtomIJNS4_4SM904GMMA28MMA_64x128x16_F32BF16BF16_SSILNSN_5MajorE0ELSP_0ELNSN_7ScaleInE1ELSQ_1EEEEEENS4_6LayoutINS5_IJSC_SB_SB_EEENS5_IJSB_NSA_ILi0EEESV_EEEEENS5_IJNS4_10UnderscoreESY_SY_EEEEENS4_23SM90_TMA_LOAD_MULTICASTENS4_14ComposedLayoutINS4_7SwizzleILi3ELi4ELi3EEENS4_18smem_ptr_flag_bitsILi16EEENST_INS5_IJNSA_ILi8EEENSA_ILi64EEEEEENS5_IJS18_SB_EEEEEEEvNS4_8identityENS4_13SM90_TMA_LOADES1C_vS1D_EENS_8epilogue10collective6detail29Sm90TmaWarpSpecializedAdapterINS1H_15DefaultEpilogueISI_SJ_SJ_NS1G_6thread17LinearCombinationISI_Li1EffLNS1L_9ScaleType4KindE0ELNS_15FloatRoundStyleE2ESI_EENS1_15EpilogueDefaultEEEEEvvEEEEvNT_6ParamsE,"ax",@progbits
	.align	128
.text._ZN7cutlass13device_kernelINS_4gemm6kernel13GemmUniversalIN4cute5tupleIJiiiiEEENS1_10collective13CollectiveMmaINS1_34MainloopSm90TmaGmmaWarpSpecializedILi3ENS5_IJNS4_1CILi1EEENSA_ILi2EEESB_EEENS1_35KernelTmaWarpSpecializedCooperativeEEENS5_IJNSA_ILi128EEESG_SG_EEENS_10bfloat16_tENS5_IJlSB_lEEESI_SJ_NS4_8TiledMMAINS4_8MMA_AtomIJNS4_4SM904GMMA28MMA_64x128x16_F32BF16BF16_SSILNSN_5MajorE0ELSP_0ELNSN_7ScaleInE1ELSQ_1EEEEEENS4_6LayoutINS5_IJSC_SB_SB_EEENS5_IJSB_NSA_ILi0EEESV_EEEEENS5_IJNS4_10UnderscoreESY_SY_EEEEENS4_23SM90_TMA_LOAD_MULTICASTENS4_14ComposedLayoutINS4_7SwizzleILi3ELi4ELi3EEENS4_18smem_ptr_flag_bitsILi16EEENST_INS5_IJNSA_ILi8EEENSA_ILi64EEEEEENS5_IJS18_SB_EEEEEEEvNS4_8identityENS4_13SM90_TMA_LOADES1C_vS1D_EENS_8epilogue10collective6detail29Sm90TmaWarpSpecializedAdapterINS1H_15DefaultEpilogueISI_SJ_SJ_NS1G_6thread17LinearCombinationISI_Li1EffLNS1L_9ScaleType4KindE0ELNS_15FloatRoundStyleE2ESI_EENS1_15EpilogueDefaultEEEEEvvEEEEvNT_6ParamsE:
        .type           _ZN7cutlass13device_kernelINS_4gemm6kernel13GemmUniversalIN4cute5tupleIJiiiiEEENS1_10collective13CollectiveMmaINS1_34MainloopSm90TmaGmmaWarpSpecializedILi3ENS5_IJNS4_1CILi1EEENSA_ILi2EEESB_EEENS1_35KernelTmaWarpSpecializedCooperativeEEENS5_IJNSA_ILi128EEESG_SG_EEENS_10bfloat16_tENS5_IJlSB_lEEESI_SJ_NS4_8TiledMMAINS4_8MMA_AtomIJNS4_4SM904GMMA28MMA_64x128x16_F32BF16BF16_SSILNSN_5MajorE0ELSP_0ELNSN_7ScaleInE1ELSQ_1EEEEEENS4_6LayoutINS5_IJSC_SB_SB_EEENS5_IJSB_NSA_ILi0EEESV_EEEEENS5_IJNS4_10UnderscoreESY_SY_EEEEENS4_23SM90_TMA_LOAD_MULTICASTENS4_14ComposedLayoutINS4_7SwizzleILi3ELi4ELi3EEENS4_18smem_ptr_flag_bitsILi16EEENST_INS5_IJNSA_ILi8EEENSA_ILi64EEEEEENS5_IJS18_SB_EEEEEEEvNS4_8identityENS4_13SM90_TMA_LOADES1C_vS1D_EENS_8epilogue10collective6detail29Sm90TmaWarpSpecializedAdapterINS1H_15DefaultEpilogueISI_SJ_SJ_NS1G_6thread17LinearCombinationISI_Li1EffLNS1L_9ScaleType4KindE0ELNS_15FloatRoundStyleE2ESI_EENS1_15EpilogueDefaultEEEEEvvEEEEvNT_6ParamsE,@function
        .size           _ZN7cutlass13device_kernelINS_4gemm6kernel13GemmUniversalIN4cute5tupleIJiiiiEEENS1_10collective13CollectiveMmaINS1_34MainloopSm90TmaGmmaWarpSpecializedILi3ENS5_IJNS4_1CILi1EEENSA_ILi2EEESB_EEENS1_35KernelTmaWarpSpecializedCooperativeEEENS5_IJNSA_ILi128EEESG_SG_EEENS_10bfloat16_tENS5_IJlSB_lEEESI_SJ_NS4_8TiledMMAINS4_8MMA_AtomIJNS4_4SM904GMMA28MMA_64x128x16_F32BF16BF16_SSILNSN_5MajorE0ELSP_0ELNSN_7ScaleInE1ELSQ_1EEEEEENS4_6LayoutINS5_IJSC_SB_SB_EEENS5_IJSB_NSA_ILi0EEESV_EEEEENS5_IJNS4_10UnderscoreESY_SY_EEEEENS4_23SM90_TMA_LOAD_MULTICASTENS4_14ComposedLayoutINS4_7SwizzleILi3ELi4ELi3EEENS4_18smem_ptr_flag_bitsILi16EEENST_INS5_IJNSA_ILi8EEENSA_ILi64EEEEEENS5_IJS18_SB_EEEEEEEvNS4_8identityENS4_13SM90_TMA_LOADES1C_vS1D_EENS_8epilogue10collective6detail29Sm90TmaWarpSpecializedAdapterINS1H_15DefaultEpilogueISI_SJ_SJ_NS1G_6thread17LinearCombinationISI_Li1EffLNS1L_9ScaleType4KindE0ELNS_15FloatRoundStyleE2ESI_EENS1_15EpilogueDefaultEEEEEvvEEEEvNT_6ParamsE,(.L_x_195 - _ZN7cutlass13device_kernelINS_4gemm6kernel13GemmUniversalIN4cute5tupleIJiiiiEEENS1_10collective13CollectiveMmaINS1_34MainloopSm90TmaGmmaWarpSpecializedILi3ENS5_IJNS4_1CILi1EEENSA_ILi2EEESB_EEENS1_35KernelTmaWarpSpecializedCooperativeEEENS5_IJNSA_ILi128EEESG_SG_EEENS_10bfloat16_tENS5_IJlSB_lEEESI_SJ_NS4_8TiledMMAINS4_8MMA_AtomIJNS4_4SM904GMMA28MMA_64x128x16_F32BF16BF16_SSILNSN_5MajorE0ELSP_0ELNSN_7ScaleInE1ELSQ_1EEEEEENS4_6LayoutINS5_IJSC_SB_SB_EEENS5_IJSB_NSA_ILi0EEESV_EEEEENS5_IJNS4_10UnderscoreESY_SY_EEEEENS4_23SM90_TMA_LOAD_MULTICASTENS4_14ComposedLayoutINS4_7SwizzleILi3ELi4ELi3EEENS4_18smem_ptr_flag_bitsILi16EEENST_INS5_IJNSA_ILi8EEENSA_ILi64EEEEEENS5_IJS18_SB_EEEEEEEvNS4_8identityENS4_13SM90_TMA_LOADES1C_vS1D_EENS_8epilogue10collective6detail29Sm90TmaWarpSpecializedAdapterINS1H_15DefaultEpilogueISI_SJ_SJ_NS1G_6thread17LinearCombinationISI_Li1EffLNS1L_9ScaleType4KindE0ELNS_15FloatRoundStyleE2ESI_EENS1_15EpilogueDefaultEEEEEvvEEEEvNT_6ParamsE)
        .other          _ZN7cutlass13device_kernelINS_4gemm6kernel13GemmUniversalIN4cute5tupleIJiiiiEEENS1_10collective13CollectiveMmaINS1_34MainloopSm90TmaGmmaWarpSpecializedILi3ENS5_IJNS4_1CILi1EEENSA_ILi2EEESB_EEENS1_35KernelTmaWarpSpecializedCooperativeEEENS5_IJNSA_ILi128EEESG_SG_EEENS_10bfloat16_tENS5_IJlSB_lEEESI_SJ_NS4_8TiledMMAINS4_8MMA_AtomIJNS4_4SM904GMMA28MMA_64x128x16_F32BF16BF16_SSILNSN_5MajorE0ELSP_0ELNSN_7ScaleInE1ELSQ_1EEEEEENS4_6LayoutINS5_IJSC_SB_SB_EEENS5_IJSB_NSA_ILi0EEESV_EEEEENS5_IJNS4_10UnderscoreESY_SY_EEEEENS4_23SM90_TMA_LOAD_MULTICASTENS4_14ComposedLayoutINS4_7SwizzleILi3ELi4ELi3EEENS4_18smem_ptr_flag_bitsILi16EEENST_INS5_IJNSA_ILi8EEENSA_ILi64EEEEEENS5_IJS18_SB_EEEEEEEvNS4_8identityENS4_13SM90_TMA_LOADES1C_vS1D_EENS_8epilogue10collective6detail29Sm90TmaWarpSpecializedAdapterINS1H_15DefaultEpilogueISI_SJ_SJ_NS1G_6thread17LinearCombinationISI_Li1EffLNS1L_9ScaleType4KindE0ELNS_15FloatRoundStyleE2ESI_EENS1_15EpilogueDefaultEEEEEvvEEEEvNT_6ParamsE,@"STO_CUDA_ENTRY STV_DEFAULT"
_ZN7cutlass13device_kernelINS_4gemm6kernel13GemmUniversalIN4cute5tupleIJiiiiEEENS1_10collective13CollectiveMmaINS1_34MainloopSm90TmaGmmaWarpSpecializedILi3ENS5_IJNS4_1CILi1EEENSA_ILi2EEESB_EEENS1_35KernelTmaWarpSpecializedCooperativeEEENS5_IJNSA_ILi128EEESG_SG_EEENS_10bfloat16_tENS5_IJlSB_lEEESI_SJ_NS4_8TiledMMAINS4_8MMA_AtomIJNS4_4SM904GMMA28MMA_64x128x16_F32BF16BF16_SSILNSN_5MajorE0ELSP_0ELNSN_7ScaleInE1ELSQ_1EEEEEENS4_6LayoutINS5_IJSC_SB_SB_EEENS5_IJSB_NSA_ILi0EEESV_EEEEENS5_IJNS4_10UnderscoreESY_SY_EEEEENS4_23SM90_TMA_LOAD_MULTICASTENS4_14ComposedLayoutINS4_7SwizzleILi3ELi4ELi3EEENS4_18smem_ptr_flag_bitsILi16EEENST_INS5_IJNSA_ILi8EEENSA_ILi64EEEEEENS5_IJS18_SB_EEEEEEEvNS4_8identityENS4_13SM90_TMA_LOADES1C_vS1D_EENS_8epilogue10collective6detail29Sm90TmaWarpSpecializedAdapterINS1H_15DefaultEpilogueISI_SJ_SJ_NS1G_6thread17LinearCombinationISI_Li1EffLNS1L_9ScaleType4KindE0ELNS_15FloatRoundStyleE2ESI_EENS1_15EpilogueDefaultEEEEEvvEEEEvNT_6ParamsE:
[----:B------:R-:W0:Y:S01]  /*0000*/  LDC R1, c[0x0][0x28] ;  /* 0x00000a00ff017b82 */ /* 0x000e220000000800 */
[----:B------:R-:W1:Y:S01]  /*0010*/  S2R R94, SR_TID.X ;  /* 0x00000000005e7919 */ /* 0x000e620000002100 */
[----:B------:R-:W-:Y:S01]  /*0020*/  ELECT P0, URZ, PT ;  /* 0x00000000003f782f */ /* 0x000fe20003800000 */
[----:B------:R-:W-:Y:S01]  /*0030*/  BSSY B0, `(.L_x_0) ;  /* 0x000000f000007945 */ /* 0x000fe20003800000 */
[--C-:B-1----:R-:W-:Y:S02]  /*0040*/  SHF.R.U32.HI R0, RZ, 0x5, R94.reuse ;  /* 0x00000005ff007819 */ /* 0x102fe4000001165e */
[----:B------:R-:W-:-:S03]  /*0050*/  SHF.R.U32.HI R6, RZ, 0x7, R94 ;  /* 0x00000007ff067819 */ /* 0x000fc6000001165e */
[----:B------:R-:W1:Y:S04]  /*0060*/  SHFL.IDX PT, R3, R0, RZ, 0x1f ;  /* 0x00001fff00037589 */ /* 0x000e6800000e0000 */
[----:B------:R2:W3:Y:S01]  /*0070*/  SHFL.IDX PT, R2, R6, RZ, 0x1f ;  /* 0x00001fff06027589 */ /* 0x0004e200000e0000 */
[----:B-1----:R-:W-:-:S13]  /*0080*/  ISETP.NE.OR P0, PT, R3, RZ, !P0 ;  /* 0x000000ff0300720c */ /* 0x002fda0004705670 */
[----:B0-23--:R-:W-:Y:S05]  /*0090*/  @P0 BRA `(.L_x_1) ;  /* 0x0000000000200947 */ /* 0x00dfea0003800000 */
[----:B------:R-:W-:Y:S02]  /*00a0*/  ULDC.64 UR4, c[0x0][0x198] ;  /* 0x0000660000047ab9 */ /* 0x000fe40000000a00 */
[----:B------:R-:W-:Y:S02]  /*00b0*/  UIADD3 UR6, UP0, UR4, 0xf0, URZ ;  /* 0x000000f004067890 */ /* 0x000fe4000ff1e03f */
[----:B------:R-:W-:Y:S02]  /*00c0*/  UIADD3 UR4, UP1, UR4, 0x1f0, URZ ;  /* 0x000001f004047890 */ /* 0x000fe4000ff3e03f */
[----:B------:R-:W-:Y:S02]  /*00d0*/  UIADD3.X UR7, URZ, UR5, URZ, UP0, !UPT ;  /* 0x000000053f077290 */ /* 0x000fe400087fe43f */
[----:B------:R-:W-:-:S07]  /*00e0*/  UIADD3.X UR5, URZ, UR5, URZ, UP1, !UPT ;  /* 0x000000053f057290 */ /* 0x000fce0008ffe43f */
[----:B------:R0:W-:Y:S02]  /*00f0*/  UTMACCTL.PF [UR6] ;  /* 0x00000000060079b9 */ /* 0x0001e40008040000 */
[----:B------:R0:W-:Y:S02]  /*0100*/  UTMACCTL.PF [UR4] ;  /* 0x00000000040079b9 */ /* 0x0001e40008040000 */
[----:B0-----:R-:W-:Y:S01]  /*0110*/  NOP ;  /* 0x0000000000007918 */ /* 0x001fe20000000000 */
.L_x_1:
[----:B------:R-:W-:Y:S05]  /*0120*/  BSYNC B0 ;  /* 0x0000000000007941 */ /* 0x000fea0003800000 */
.L_x_0:
[----:B------:R-:W0:Y:S02]  /*0130*/  SHFL.IDX PT, R5, R0, RZ, 0x1f ;  /* 0x00001fff00057589 */ /* 0x000e2400000e0000 */
[----:B0-----:R-:W-:-:S13]  /*0140*/  ISETP.NE.AND P0, PT, R5, RZ, PT ;  /* 0x000000ff0500720c */ /* 0x001fda0003f05270 */
[----:B------:R-:W-:Y:S05]  /*0150*/  @P0 BRA `(.L_x_2) ;  /* 0x0000000000500947 */ /* 0x000fea0003800000 */
[----:B------:R-:W0:Y:S01]  /*0160*/  S2UR UR8, SR_CgaCtaId ;  /* 0x00000000000879c3 */ /* 0x000e220000008800 */
[----:B------:R-:W-:Y:S01]  /*0170*/  UMOV UR4, 0x400 ;  /* 0x0000040000047882 */ /* 0x000fe20000000000 */
[----:B------:R-:W-:Y:S01]  /*0180*/  UMOV UR5, 0x1 ;  /* 0x0000000100057882 */ /* 0x000fe20000000000 */
[----:B------:R-:W-:Y:S01]  /*0190*/  UMOV UR6, 0x4 ;  /* 0x0000000400067882 */ /* 0x000fe20000000000 */
[----:B------:R-:W-:Y:S01]  /*01a0*/  ELECT P0, URZ, PT ;  /* 0x00000000003f782f */ /* 0x000fe20003800000 */
[----:B------:R-:W-:-:S04]  /*01b0*/  UIADD3 UR6, -UR6, 0x100000, URZ ;  /* 0x0010000006067890 */ /* 0x000fc8000fffe13f */
[----:B------:R-:W-:Y:S02]  /*01c0*/  USHF.L.U32 UR7, UR6, 0xb, URZ ;  /* 0x0000000b06077899 */ /* 0x000fe4000800063f */
[----:B------:R-:W-:Y:S02]  /*01d0*/  USHF.L.U32 UR6, UR6, 0x1, URZ ;  /* 0x0000000106067899 */ /* 0x000fe4000800063f */
[----:B0-----:R-:W-:Y:S02]  /*01e0*/  ULEA UR8, UR8, UR4, 0x18 ;  /* 0x0000000408087291 */ /* 0x001fe4000f8ec03f */
[----:B------:R-:W-:-:S04]  /*01f0*/  UIADD3 UR4, -UR5, 0x100000, URZ ;  /* 0x0010000005047890 */ /* 0x000fc8000fffe13f */
[----:B------:R-:W-:Y:S02]  /*0200*/  USHF.L.U32 UR5, UR4, 0xb, URZ ;  /* 0x0000000b04057899 */ /* 0x000fe4000800063f */
[----:B------:R-:W-:Y:S01]  /*0210*/  USHF.L.U32 UR4, UR4, 0x1, URZ ;  /* 0x0000000104047899 */ /* 0x000fe2000800063f */
[----:B------:R-:W0:Y:S11]  /*0220*/  FENCE.VIEW.ASYNC.S ;  /* 0x00000000000073c6 */ /* 0x000e360000000000 */
[----:B0-----:R0:W1:Y:S01]  /*0230*/  SYNCS.EXCH.64 URZ, [UR8], UR4 ;  /* 0x00000004083f75b2 */ /* 0x0010620008000100 */
[----:B------:R0:W2:Y:S01]  /*0240*/  SYNCS.EXCH.64 URZ, [UR8+0x18], UR6 ;  /* 0x00001806083f75b2 */ /* 0x0000a20008000100 */
[----:B------:R0:W3:Y:S01]  /*0250*/  SYNCS.EXCH.64 URZ, [UR8+0x8], UR4 ;  /* 0x00000804083f75b2 */ /* 0x0000e20008000100 */
[----:B------:R0:W4:Y:S01]  /*0260*/  SYNCS.EXCH.64 URZ, [UR8+0x20], UR6 ;  /* 0x00002006083f75b2 */ /* 0x0001220008000100 */
[----:B------:R0:W0:Y:S01]  /*0270*/  SYNCS.EXCH.64 URZ, [UR8+0x10], UR4 ;  /* 0x00001004083f75b2 */ /* 0x0000220008000100 */
[----:B------:R0:W0:Y:S01]  /*0280*/  SYNCS.EXCH.64 URZ, [UR8+0x28], UR6 ;  /* 0x00002806083f75b2 */ /* 0x0000220008000100 */
[----:B------:R-:W-:Y:S01]  /*0290*/  NOP ;  /* 0x0000000000007918 */ /* 0x000fe20000000000 */
.L_x_2:
[----:B------:R-:W-:Y:S01]  /*02a0*/  SHF.R.S32.HI R7, RZ, 0x1f, R94 ;  /* 0x0000001fff077819 */ /* 0x000fe2000001145e */
[----:B------:R-:W5:Y:S01]  /*02b0*/  SHFL.IDX PT, R0, R0, RZ, 0x1f ;  /* 0x00001fff00007589 */ /* 0x000f6200000e0000 */
[----:B0-----:R-:W0:Y:S01]  /*02c0*/  S2UR UR8, SR_CTAID.X ;  /* 0x00000000000879c3 */ /* 0x001e220000002500 */
[----:B------:R-:W-:Y:S02]  /*02d0*/  ELECT P0, URZ, PT ;  /* 0x00000000003f782f */ /* 0x000fe40003800000 */
[----:B------:R-:W-:Y:S01]  /*02e0*/  LEA.HI R7, R7, R94, RZ, 0x7 ;  /* 0x0000005e07077211 */ /* 0x000fe200078f38ff */
[----:B------:R-:W1:Y:S01]  /*02f0*/  S2R R4, SR_CTAID.Y ;  /* 0x0000000000047919 */ /* 0x000e620000002600 */
[----:B------:R-:W-:Y:S01]  /*0300*/  ULDC UR4, c[0x0][0x154] ;  /* 0x0000550000047ab9 */ /* 0x000fe20000000800 */
[----:B------:R-:W-:Y:S01]  /*0310*/  NOP ;  /* 0x0000000000007918 */ /* 0x000fe20000000000 */
[----:B------:R-:W-:Y:S01]  /*0320*/  LOP3.LUT R7, R7, 0xffffff80, RZ, 0xc0, !PT ;  /* 0xffffff8007077812 */ /* 0x000fe200078ec0ff */
[----:B------:R-:W-:Y:S01]  /*0330*/  NOP ;  /* 0x0000000000007918 */ /* 0x000fe20000000000 */
[----:B------:R-:W2:Y:S03]  /*0340*/  LDC R14, c[0x0][0x140] ;  /* 0x00005000ff0e7b82 */ /* 0x000ea60000000800 */
[----:B------:R-:W-:-:S05]  /*0350*/  IMAD.IADD R7, R94, 0x1, -R7 ;  /* 0x000000015e077824 */ /* 0x000fca00078e0a07 */
[----:B------:R-:W-:Y:S01]  /*0360*/  SHF.R.S32.HI R8, RZ, 0x1f, R7 ;  /* 0x0000001fff087819 */ /* 0x000fe20000011407 */
[----:B------:R-:W3:Y:S01]  /*0370*/  LDC R12, c[0x0][0x144] ;  /* 0x00005100ff0c7b82 */ /* 0x000ee20000000800 */
[----:B------:R-:W-:Y:S02]  /*0380*/  LOP3.LUT P2, RZ, R7, 0x7, RZ, 0xc0, !PT ;  /* 0x0000000707ff7812 */ /* 0x000fe4000784c0ff */
[----:B------:R-:W-:Y:S02]  /*0390*/  LEA.HI R8, R8, R7, RZ, 0x3 ;  /* 0x0000000708087211 */ /* 0x000fe400078f18ff */
[----:B-----5:R-:W-:Y:S02]  /*03a0*/  ISETP.NE.OR P0, PT, R0, RZ, !P0 ;  /* 0x000000ff0000720c */ /* 0x020fe40004705670 */
[--C-:B------:R-:W-:Y:S02]  /*03b0*/  SHF.R.S32.HI R0, RZ, 0x3, R8.reuse ;  /* 0x00000003ff007819 */ /* 0x100fe40000011408 */
[----:B------:R-:W-:-:S02]  /*03c0*/  SHF.R.S32.HI R9, RZ, 0x1f, R8 ;  /* 0x0000001fff097819 */ /* 0x000fc40000011408 */
[----:B------:R-:W-:Y:S02]  /*03d0*/  SHF.R.S32.HI R8, RZ, 0x1f, R5 ;  /* 0x0000001fff087819 */ /* 0x000fe40000011405 */
[----:B------:R-:W-:Y:S02]  /*03e0*/  LEA.HI R9, R9, R0, RZ, 0x2 ;  /* 0x0000000009097211 */ /* 0x000fe400078f10ff */
[----:B------:R-:W-:Y:S02]  /*03f0*/  LEA.HI R8, R8, R5, RZ, 0x2 ;  /* 0x0000000508087211 */ /* 0x000fe400078f10ff */
[----:B-1----:R-:W-:Y:S01]  /*0400*/  I2FP.F32.U32 R11, R4 ;  /* 0x00000004000b7245 */ /* 0x002fe20000201000 */
[----:B------:R-:W-:Y:S01]  /*0410*/  VOTEU.ALL UP0, P0 ;  /* 0x00000000003f7886 */ /* 0x000fe20000000000 */
[----:B------:R-:W-:Y:S01]  /*0420*/  LOP3.LUT R10, R8, 0x3ffffffc, RZ, 0xc0, !PT ;  /* 0x3ffffffc080a7812 */ /* 0x000fe200078ec0ff */
[----:B------:R-:W-:Y:S01]  /*0430*/  VOTEU.ALL UP1, P0 ;  /* 0x00000000003f7886 */ /* 0x000fe20000020000 */
[----:B------:R-:W-:Y:S01]  /*0440*/  LOP3.LUT R9, R9, 0xfffffffc, RZ, 0xc0, !PT ;  /* 0xfffffffc09097812 */ /* 0x000fe200078ec0ff */
[----:B------:R-:W-:Y:S01]  /*0450*/  FMUL R13, R11, UR4 ;  /* 0x000000040b0d7c20 */ /* 0x000fe20008400000 */
[----:B------:R-:W1:Y:S01]  /*0460*/  @!UP0 S2UR UR7, SR_CgaCtaId ;  /* 0x00000000000789c3 */ /* 0x000e620000008800 */
[----:B------:R-:W-:Y:S01]  /*0470*/  IMAD.IADD R11, R5, 0x1, -R10 ;  /* 0x00000001050b7824 */ /* 0x000fe200078e0a0a */
[----:B0-----:R-:W-:Y:S01]  /*0480*/  I2FP.F32.U32 R10, UR8 ;  /* 0x00000008000a7c45 */ /* 0x001fe20008201000 */
[----:B------:R-:W-:Y:S01]  /*0490*/  IMAD.IADD R8, R0, 0x1, -R9 ;  /* 0x0000000100087824 */ /* 0x000fe200078e0a09 */
[----:B------:R-:W-:Y:S01]  /*04a0*/  ULDC UR4, c[0x0][0x150] ;  /* 0x0000540000047ab9 */ /* 0x000fe20000000800 */
[----:B------:R-:W0:Y:S01]  /*04b0*/  F2I.U32.TRUNC.NTZ R13, R13 ;  /* 0x0000000d000d7305 */ /* 0x000e22000020f000 */
[----:B------:R-:W-:Y:S01]  /*04c0*/  SHF.R.S32.HI R0, RZ, 0x1f, R3 ;  /* 0x0000001fff007819 */ /* 0x000fe20000011403 */
[----:B------:R-:W-:Y:S01]  /*04d0*/  FMUL R10, R10, UR4 ;  /* 0x000000040a0a7c20 */ /* 0x000fe20008400000 */
[----:B------:R-:W5:Y:S01]  /*04e0*/  LDC R9, c[0x0][0x148] ;  /* 0x00005200ff097b82 */ /* 0x000f620000000800 */
[----:B------:R-:W-:Y:S01]  /*04f0*/  IMAD R8, R11, 0x4, R8 ;  /* 0x000000040b087824 */ /* 0x000fe200078e0208 */
[----:B------:R-:W-:Y:S01]  /*0500*/  LEA.HI R0, R0, R3, RZ, 0x2 ;  /* 0x0000000300007211 */ /* 0x000fe200078f10ff */
[----:B------:R-:W-:Y:S01]  /*0510*/  UMOV UR4, 0x20 ;  /* 0x0000002000047882 */ /* 0x000fe20000000000 */
[----:B------:R-:W-:Y:S01]  /*0520*/  @!UP0 UMOV UR6, 0x400 ;  /* 0x0000040000068882 */ /* 0x000fe20000000000 */
[----:B------:R-:W4:Y:S01]  /*0530*/  F2I.U32.TRUNC.NTZ R10, R10 ;  /* 0x0000000a000a7305 */ /* 0x000f22000020f000 */
[----:B------:R-:W-:Y:S01]  /*0540*/  LOP3.LUT R0, R0, 0xfffffffc, RZ, 0xc0, !PT ;  /* 0xfffffffc00007812 */ /* 0x000fe200078ec0ff */
[----:B------:R-:W-:Y:S01]  /*0550*/  IMAD.SHL.U32 R19, R8, 0x4, RZ ;  /* 0x0000000408137824 */ /* 0x000fe200078e00ff */
[----:B------:R-:W-:-:S04]  /*0560*/  @!UP0 UIADD3 UR4, -UR4, 0x100000, URZ ;  /* 0x0010000004048890 */ /* 0x000fc8000fffe13f */
[----:B------:R-:W-:Y:S02]  /*0570*/  @!UP0 USHF.L.U32 UR5, UR4, 0xb, URZ ;  /* 0x0000000b04058899 */ /* 0x000fe4000800063f */
[----:B------:R-:W-:Y:S01]  /*0580*/  @!UP0 USHF.L.U32 UR4, UR4, 0x1, URZ ;  /* 0x0000000104048899 */ /* 0x000fe2000800063f */
[----:B--2---:R-:W-:Y:S01]  /*0590*/  ISETP.EQ.U32.AND P3, PT, R14, 0x1, PT ;  /* 0x000000010e00780c */ /* 0x004fe20003f62070 */
[----:B------:R-:W-:Y:S01]  /*05a0*/  IMAD.IADD R3, R3, 0x1, -R0 ;  /* 0x0000000103037824 */ /* 0x000fe200078e0a00 */
[----:B------:R-:W-:Y:S01]  /*05b0*/  LOP3.LUT R19, R8, 0xc, R19, 0x78, !PT ;  /* 0x0000000c08137812 */ /* 0x000fe200078e7813 */
[----:B0-----:R-:W-:Y:S02]  /*05c0*/  IMAD.MOV R20, RZ, RZ, -R13 ;  /* 0x000000ffff147224 */ /* 0x001fe400078e0a0d */
[----:B------:R-:W-:Y:S01]  /*05d0*/  VIADD R8, R2, 0xffffffff ;  /* 0xffffffff02087836 */ /* 0x000fe20000000000 */
[----:B-1----:R-:W-:Y:S01]  /*05e0*/  @!UP0 ULEA UR6, UR7, UR6, 0x18 ;  /* 0x0000000607068291 */ /* 0x002fe2000f8ec03f */
[----:B------:R-:W-:Y:S01]  /*05f0*/  ISETP.NE.AND P1, PT, R3, 0x3, PT ;  /* 0x000000030300780c */ /* 0x000fe20003f25270 */
[----:B------:R-:W-:Y:S01]  /*0600*/  VOTEU.ALL UP0, P0 ;  /* 0x00000000003f7886 */ /* 0x000fe20000000000 */
[----:B------:R-:W-:Y:S01]  /*0610*/  ISETP.LT.U32.AND P0, PT, R19, 0x2, !P2 ;  /* 0x000000021300780c */ /* 0x000fe20005701070 */
[----:B----4-:R-:W-:Y:S01]  /*0620*/  IMAD.MOV R7, RZ, RZ, -R10 ;  /* 0x000000ffff077224 */ /* 0x010fe200078e0a0a */
[----:B------:R-:W-:-:S02]  /*0630*/  ISETP.EQ.OR P1, PT, R3, RZ, !P1 ;  /* 0x000000ff0300720c */ /* 0x000fc40004f22670 */
[----:B------:R-:W-:Y:S01]  /*0640*/  ISETP.GE.U32.AND P5, PT, R8, 0x2, PT ;  /* 0x000000020800780c */ /* 0x000fe20003fa6070 */
[----:B-----5:R-:W-:Y:S01]  /*0650*/  IMAD R0, R9, R20, R4 ;  /* 0x0000001409007224 */ /* 0x020fe200078e0204 */
[----:B------:R-:W-:Y:S01]  /*0660*/  ISETP.EQ.AND P1, PT, R2, RZ, P1 ;  /* 0x000000ff0200720c */ /* 0x000fe20000f22270 */
[----:B---3--:R-:W-:Y:S01]  /*0670*/  IMAD R7, R12, R7, UR8 ;  /* 0x000000080c077e24 */ /* 0x008fe2000f8e0207 */
[----:B------:R-:W-:Y:S01]  /*0680*/  ISETP.NE.AND P2, PT, R2, RZ, PT ;  /* 0x000000ff0200720c */ /* 0x000fe20003f45270 */
[----:B------:R-:W0:Y:S02]  /*0690*/  FENCE.VIEW.ASYNC.S ;  /* 0x00000000000073c6 */ /* 0x000e240000000000 */
[----:B0-----:R0:W1:Y:S01]  /*06a0*/  @!UP0 SYNCS.EXCH.64 URZ, [UR6+0x40], UR4 ;  /* 0x00004004063f85b2 */ /* 0x0010620008000100 */
[----:B------:R-:W-:Y:S02]  /*06b0*/  ISETP.NE.AND P4, PT, R0, R19, PT ;  /* 0x000000130000720c */ /* 0x000fe40003f85270 */
[----:B------:R-:W-:-:S02]  /*06c0*/  SEL R18, RZ, 0x1, !P1 ;  /* 0x00000001ff127807 */ /* 0x000fc40004800000 */
[----:B------:R-:W-:Y:S02]  /*06d0*/  ISETP.EQ.OR P4, PT, R7, RZ, !P4 ;  /* 0x000000ff0700720c */ /* 0x000fe40006782670 */
[----:B------:R-:W-:Y:S02]  /*06e0*/  LOP3.LUT R0, R94, 0x7f, RZ, 0xc0, !PT ;  /* 0x0000007f5e007812 */ /* 0x000fe400078ec0ff */
[----:B------:R-:W-:Y:S02]  /*06f0*/  PLOP3.LUT P0, PT, P0, P4, PT, 0x80, 0x0 ;  /* 0x000000000000781c */ /* 0x000fe40000709070 */
[----:B------:R-:W-:Y:S02]  /*0700*/  SEL R18, R18, 0x2, P5 ;  /* 0x0000000212127807 */ /* 0x000fe40002800000 */
[----:B------:R-:W-:Y:S01]  /*0710*/  P2R R102, PR, RZ, 0x1 ;  /* 0x00000001ff667803 */ /* 0x000fe20000000000 */
[----:B------:R0:W2:Y:S01]  /*0720*/  @!UP1 SYNCS.EXCH.64 URZ, [UR6+0x48], UR4 ;  /* 0x00004804063f95b2 */ /* 0x0000a20008000100 */
[----:B------:R-:W-:Y:S01]  /*0730*/  NOP ;  /* 0x0000000000007918 */ /* 0x000fe20000000000 */
[----:B------:R-:W-:Y:S06]  /*0740*/  @!P3 BRA `(.L_x_3) ;  /* 0x000000000008b947 */ /* 0x000fec0003800000 */
[----:B-12---:R-:W-:Y:S01]  /*0750*/  UCGABAR_ARV ;  /* 0x00000000000079c7 */ /* 0x006fe20008000000 */
[----:B------:R-:W-:Y:S05]  /*0760*/  BRA `(.L_x_4) ;  /* 0x0000000000047947 */ /* 0x000fea0003800000 */
.L_x_3:
[----:B-12---:R-:W-:Y:S01]  /*0770*/  NOP ;  /* 0x0000000000007918 */ /* 0x006fe20000000000 */
.L_x_4:
[----:B------:R-:W1:Y:S01]  /*0780*/  LDC R2, c[0x0][0x65c] ;  /* 0x00019700ff027b82 */ /* 0x000e620000000800 */
[----:B------:R-:W-:Y:S02]  /*0790*/  IMAD.U32 R10, RZ, RZ, UR8 ;  /* 0x00000008ff0a7e24 */ /* 0x000fe4000f8e00ff */
[----:B------:R-:W-:Y:S01]  /*07a0*/  IMAD.MOV.U32 R11, RZ, RZ, RZ ;  /* 0x000000ffff0b7224 */ /* 0x000fe200078e00ff */
[----:B-1----:R-:W-:-:S04]  /*07b0*/  ISETP.NE.AND P1, PT, R2, 0x1, PT ;  /* 0x000000010200780c */ /* 0x002fc80003f25270 */
[----:B------:R-:W-:-:S09]  /*07c0*/  P2R R5, PR, RZ, 0x2 ;  /* 0x00000002ff057803 */ /* 0x000fd20000000000 */
[----:B------:R-:W1:Y:S01]  /*07d0*/  @P1 LDC R17, c[0x0][0x10] ;  /* 0x00000400ff111b82 */ /* 0x000e620000000800 */
[----:B------:R-:W-:Y:S02]  /*07e0*/  @P1 IMAD.MOV.U32 R5, RZ, RZ, RZ ;  /* 0x000000ffff051224 */ /* 0x000fe400078e00ff */
[----:B------:R-:W-:-:S05]  /*07f0*/  @P1 IMAD.MOV.U32 R15, RZ, RZ, RZ ;  /* 0x000000ffff0f1224 */ /* 0x000fca00078e00ff */
[----:B------:R-:W2:Y:S01]  /*0800*/  @!P1 LDC R13, c[0x0][0xc] ;  /* 0x00000300ff0d9b82 */ /* 0x000ea20000000800 */
[----:B0-----:R-:W-:Y:S01]  /*0810*/  ULDC UR4, c[0x0][0xc] ;  /* 0x0000030000047ab9 */ /* 0x001fe20000000800 */
[----:B------:R-:W-:Y:S01]  /*0820*/  ULDC UR5, c[0x0][0x10] ;  /* 0x0000040000057ab9 */ /* 0x000fe20000000800 */
[----:B------:R-:W-:Y:S01]  /*0830*/  ULDC UR6, c[0x0][0x14] ;  /* 0x0000050000067ab9 */ /* 0x000fe20000000800 */
[----:B------:R-:W-:-:S04]  /*0840*/  UIMAD.WIDE.U32 UR4, UR4, UR5, URZ ;  /* 0x00000005040472a5 */ /* 0x000fc8000f8e003f */
[----:B------:R-:W-:Y:S02]  /*0850*/  UIMAD.WIDE.U32 UR38, UR4, UR6, URZ ;  /* 0x00000006042672a5 */ /* 0x000fe4000f8e003f */
[----:B------:R-:W-:-:S04]  /*0860*/  UIMAD UR41, UR5, UR6, URZ ;  /* 0x00000006052972a4 */ /* 0x000fc8000f8e023f */
[----:B------:R-:W-:Y:S01]  /*0870*/  UIADD3 UR41, UR39, UR41, URZ ;  /* 0x0000002927297290 */ /* 0x000fe2000fffe03f */
[----:B-1----:R-:W-:-:S04]  /*0880*/  @P1 IMAD.WIDE.U32 R16, R17, UR8, R4 ;  /* 0x0000000811101c25 */ /* 0x002fc8000f8e0004 */
[----:B------:R-:W-:Y:S02]  /*0890*/  @P1 IMAD.IADD R17, R17, 0x1, R15 ;  /* 0x0000000111111824 */ /* 0x000fe400078e020f */
[----:B--2---:R-:W-:-:S04]  /*08a0*/  @!P1 IMAD.WIDE.U32 R10, R4, R13, R10 ;  /* 0x0000000d040a9225 */ /* 0x004fc800078e000a */
[----:B------:R-:W-:Y:S02]  /*08b0*/  @!P1 IMAD.MOV.U32 R16, RZ, RZ, R10 ;  /* 0x000000ffff109224 */ /* 0x000fe400078e000a */
[----:B------:R-:W-:Y:S01]  /*08c0*/  @!P1 IMAD.MOV.U32 R17, RZ, RZ, R11 ;  /* 0x000000ffff119224 */ /* 0x000fe200078e000b */
[----:B------:R-:W-:Y:S06]  /*08d0*/  @!P3 BRA `(.L_x_5) ;  /* 0x00000000000cb947 */ /* 0x000fec0003800000 */
[----:B------:R-:W-:Y:S01]  /*08e0*/  UCGABAR_WAIT ;  /* 0x0000000000007dc7 */ /* 0x000fe20008000000 */
[----:B------:R-:W-:Y:S01]  /*08f0*/  CCTL.IVALL ;  /* 0x00000000ff00798f */ /* 0x000fe20002000000 */
[----:B------:R-:W-:Y:S05]  /*0900*/  BRA `(.L_x_6) ;  /* 0x0000000000047947 */ /* 0x000fea0003800000 */
.L_x_5:
[----:B------:R-:W-:Y:S06]  /*0910*/  BAR.SYNC.DEFER_BLOCKING 0x0 ;  /* 0x0000000000007b1d */ /* 0x000fec0000010000 */
.L_x_6:
[----:B------:R-:W-:Y:S05]  /*0920*/  @!P2 BRA `(.L_x_7) ;  /* 0x000000600070a947 */ /* 0x000fea0003800000 */
[----:B------:R-:W-:-:S13]  /*0930*/  ISETP.GT.U32.AND P0, PT, R8, 0x1, PT ;  /* 0x000000010800780c */ /* 0x000fda0003f04070 */
[----:B------:R-:W-:Y:S05]  /*0940*/  @P0 EXIT ;  /* 0x000000000000094d */ /* 0x000fea0003800000 */
[----:B------:R-:W-:Y:S01]  /*0950*/  ULDC.64 UR4, c[0x0][0x650] ;  /* 0x0001940000047ab9 */ /* 0x000fe20000000a00 */
[----:B------:R-:W-:Y:S01]  /*0960*/  PRMT R3, RZ, 0x7610, R3 ;  /* 0x00007610ff037816 */ /* 0x000fe20000000003 */
[----:B------:R-:W-:Y:S01]  /*0970*/  IMAD.MOV.U32 R101, RZ, RZ, -0x1 ;  /* 0xffffffffff657424 */ /* 0x000fe200078e00ff */
[----:B------:R-:W-:Y:S01]  /*0980*/  ISETP.GE.U32.AND P0, PT, R16, UR4, PT ;  /* 0x0000000410007c0c */ /* 0x000fe2000bf06070 */
[----:B------:R-:W-:Y:S02]  /*0990*/  IMAD.MOV.U32 R100, RZ, RZ, -0x1 ;  /* 0xffffffffff647424 */ /* 0x000fe400078e00ff */
[----:B------:R-:W-:Y:S01]  /*09a0*/  IMAD.MOV.U32 R99, RZ, RZ, -0x1 ;  /* 0xffffffffff637424 */ /* 0x000fe200078e00ff */
[----:B------:R-:W-:-:S13]  /*09b0*/  ISETP.GE.U32.AND.EX P0, PT, R17, UR5, PT, P0 ;  /* 0x0000000511007c0c */ /* 0x000fda000bf06100 */
[----:B------:R-:W-:Y:S05]  /*09c0*/  @P0 BRA `(.L_x_8) ;  /* 0x0000000400280947 */ /* 0x000fea0003800000 */
[----:B------:R-:W0:Y:S01]  /*09d0*/  LDC.64 R22, c[0x0][0x628] ;  /* 0x00018a00ff167b82 */ /* 0x000e220000000a00 */
[----:B------:R-:W-:Y:S02]  /*09e0*/  IMAD.MOV.U32 R10, RZ, RZ, R16 ;  /* 0x000000ffff0a7224 */ /* 0x000fe400078e0010 */
[----:B------:R-:W-:-:S05]  /*09f0*/  IMAD.MOV.U32 R11, RZ, RZ, R17 ;  /* 0x000000ffff0b7224 */ /* 0x000fca00078e0011 */
[----:B------:R-:W1:Y:S08]  /*0a00*/  LDC R8, c[0x0][0x630] ;  /* 0x00018c00ff087b82 */ /* 0x000e700000000800 */
[----:B------:R-:W2:Y:S01]  /*0a10*/  LDC.64 R24, c[0x0][0x620] ;  /* 0x00018800ff187b82 */ /* 0x000ea20000000a00 */
[----:B0-----:R-:W-:-:S04]  /*0a20*/  ISETP.NE.U32.AND P0, PT, R22, RZ, PT ;  /* 0x000000ff1600720c */ /* 0x001fc80003f05070 */
[----:B------:R-:W-:-:S13]  /*0a30*/  ISETP.NE.AND.EX P0, PT, R23, RZ, PT, P0 ;  /* 0x000000ff1700720c */ /* 0x000fda0003f05300 */
[----:B-12---:R-:W-:Y:S05]  /*0a40*/  @!P0 BRA `(.L_x_9) ;  /* 0x0000000000288947 */ /* 0x006fea0003800000 */
[----:B------:R-:W0:Y:S02]  /*0a50*/  LDC R3, c[0x0][0x634] ;  /* 0x00018d00ff037b82 */ /* 0x000e240000000800 */
[----:B0-----:R-:W-:-:S05]  /*0a60*/  IADD3 R3, P0, R16, R3, RZ ;  /* 0x0000000310037210 */ /* 0x001fca0007f1e0ff */
[----:B------:R-:W-:-:S04]  /*0a70*/  IMAD.X R21, RZ, RZ, R17, P0 ;  /* 0x000000ffff157224 */ /* 0x000fc800000e0611 */
[----:B------:R-:W-:-:S04]  /*0a80*/  IMAD.WIDE.U32 R10, R21, R22, RZ ;  /* 0x00000016150a7225 */ /* 0x000fc800078e00ff */
[----:B------:R-:W-:-:S04]  /*0a90*/  IMAD.WIDE.U32 R12, P0, R3, R23, R10 ;  /* 0x00000017030c7225 */ /* 0x000fc8000780000a */
[----:B------:R-:W-:-:S04]  /*0aa0*/  IMAD.WIDE.U32 R10, R3, R22, RZ ;  /* 0x00000016030a7225 */ /* 0x000fc800078e00ff */
[----:B------:R-:W-:Y:S01]  /*0ab0*/  IMAD.X R15, RZ, RZ, RZ, P0 ;  /* 0x000000ffff0f7224 */ /* 0x000fe200000e06ff */
[----:B------:R-:W-:Y:S01]  /*0ac0*/  IADD3 RZ, P0, R11, R12, RZ ;  /* 0x0000000c0bff7210 */ /* 0x000fe20007f1e0ff */
[----:B------:R-:W-:-:S04]  /*0ad0*/  IMAD.MOV.U32 R14, RZ, RZ, R13 ;  /* 0x000000ffff0e7224 */ /* 0x000fc800078e000d */
[----:B------:R-:W-:-:S08]  /*0ae0*/  IMAD.WIDE.U32.X R10, R21, R23, R14, P0 ;  /* 0x00000017150a7225 */ /* 0x000fd000000e040e */
.L_x_9:
[----:B------:R-:W0:Y:S01]  /*0af0*/  LDC.64 R28, c[0x0][0x640] ;  /* 0x00019000ff1c7b82 */ /* 0x000e220000000a00 */
[-CC-:B------:R-:W-:Y:S01]  /*0b00*/  SHF.R.U64 R99, R10, R8.reuse, R11.reuse ;  /* 0x000000080a637219 */ /* 0x180fe2000000120b */
[----:B------:R-:W-:Y:S01]  /*0b10*/  IMAD.MOV.U32 R23, RZ, RZ, 0x1 ;  /* 0x00000001ff177424 */ /* 0x000fe200078e00ff */
[----:B------:R-:W-:Y:S02]  /*0b20*/  SHF.R.U32.HI R3, RZ, R8, R11 ;  /* 0x00000008ff037219 */ /* 0x000fe4000001160b */
[----:B------:R-:W-:-:S03]  /*0b30*/  IADD3 R5, P0, RZ, -R99, RZ ;  /* 0x80000063ff057210 */ /* 0x000fc60007f1e0ff */
[----:B------:R-:W1:Y:S02]  /*0b40*/  LDC R12, c[0x0][0x618] ;  /* 0x00018600ff0c7b82 */ /* 0x000e640000000800 */
[----:B------:R-:W-:Y:S02]  /*0b50*/  IMAD.X R3, RZ, RZ, ~R3, P0 ;  /* 0x000000ffff037224 */ /* 0x000fe400000e0e03 */
[----:B------:R-:W-:-:S04]  /*0b60*/  IMAD.WIDE.U32 R10, R5, R24, R16 ;  /* 0x00000018050a7225 */ /* 0x000fc800078e0010 */
[----:B------:R-:W2:Y:S01]  /*0b70*/  LDC R22, c[0x0][0x608] ;  /* 0x00018200ff167b82 */ /* 0x000ea20000000800 */
[----:B------:R-:W-:Y:S02]  /*0b80*/  IMAD R8, R3, R24, RZ ;  /* 0x0000001803087224 */ /* 0x000fe400078e02ff */
[----:B------:R-:W-:Y:S02]  /*0b90*/  IMAD.MOV.U32 R3, RZ, RZ, -0x1 ;  /* 0xffffffffff037424 */ /* 0x000fe400078e00ff */
[----:B------:R-:W-:-:S03]  /*0ba0*/  IMAD R5, R5, R25, R8 ;  /* 0x0000001905057224 */ /* 0x000fc600078e0208 */
[----:B------:R-:W3:Y:S01]  /*0bb0*/  LDC R26, c[0x0][0x658] ;  /* 0x00019600ff1a7b82 */ /* 0x000ee20000000800 */
[----:B------:R-:W-:Y:S01]  /*0bc0*/  IMAD.IADD R5, R11, 0x1, R5 ;  /* 0x000000010b057824 */ /* 0x000fe200078e0205 */
[----:B0-----:R-:W-:-:S04]  /*0bd0*/  ISETP.NE.U32.AND P0, PT, R28, RZ, PT ;  /* 0x000000ff1c00720c */ /* 0x001fc80003f05070 */
[----:B------:R-:W-:Y:S02]  /*0be0*/  ISETP.NE.AND.EX P0, PT, R29, RZ, PT, P0 ;  /* 0x000000ff1d00720c */ /* 0x000fe40003f05300 */
[----:B------:R-:W0:Y:S01]  /*0bf0*/  LDC R24, c[0x0][0x600] ;  /* 0x00018000ff187b82 */ /* 0x000e220000000800 */
[-CC-:B-1----:R-:W-:Y:S02]  /*0c00*/  SHF.R.U64 R14, R10, R12.reuse, R5.reuse ;  /* 0x0000000c0a0e7219 */ /* 0x182fe40000001205 */
[----:B------:R-:W-:-:S05]  /*0c10*/  SHF.R.U32.HI R5, RZ, R12, R5 ;  /* 0x0000000cff057219 */ /* 0x000fca0000011605 */
[----:B------:R-:W1:Y:S01]  /*0c20*/  LDC R15, c[0x0][0x648] ;  /* 0x00019200ff0f7b82 */ /* 0x000e620000000800 */
[-CC-:B--2---:R-:W-:Y:S02]  /*0c30*/  SHF.R.U64 R27, R14, R22.reuse, R5.reuse ;  /* 0x000000160e1b7219 */ /* 0x184fe40000001205 */
[----:B------:R-:W-:Y:S01]  /*0c40*/  SHF.R.U32.HI R5, RZ, R22, R5 ;  /* 0x00000016ff057219 */ /* 0x000fe20000011605 */
[----:B------:R-:W-:-:S04]  /*0c50*/  IMAD R22, R9, R20, R4 ;  /* 0x0000001409167224 */ /* 0x000fc800078e0204 */
[----:B------:R-:W2:Y:S01]  /*0c60*/  LDC R21, c[0x0][0x638] ;  /* 0x00018e00ff157b82 */ /* 0x000ea20000000800 */
[-CC-:B---3--:R-:W-:Y:S02]  /*0c70*/  SHF.R.U64 R20, R27, R26.reuse, R5.reuse ;  /* 0x0000001a1b147219 */ /* 0x188fe40000001205 */
[-C--:B------:R-:W-:Y:S02]  /*0c80*/  SHF.L.U32 R3, R3, R26.reuse, RZ ;  /* 0x0000001a03037219 */ /* 0x080fe400000006ff */
[----:B------:R-:W-:Y:S01]  /*0c90*/  SHF.R.U32.HI R5, RZ, R26, R5 ;  /* 0x0000001aff057219 */ /* 0x000fe20000011605 */
[----:B------:R-:W-:Y:S01]  /*0ca0*/  IMAD.MOV.U32 R4, RZ, RZ, R20 ;  /* 0x000000ffff047224 */ /* 0x000fe200078e0014 */
[----:B------:R-:W-:Y:S01]  /*0cb0*/  LOP3.LUT R12, RZ, R3, RZ, 0x33, !PT ;  /* 0x00000003ff0c7212 */ /* 0x000fe200078e33ff */
[----:B------:R-:W3:Y:S01]  /*0cc0*/  LDC R25, c[0x0][0x610] ;  /* 0x00018400ff197b82 */ /* 0x000ee20000000800 */
[----:B------:R-:W-:Y:S05]  /*0cd0*/  @!P0 BRA `(.L_x_10) ;  /* 0x0000000000288947 */ /* 0x000fea0003800000 */
[----:B------:R-:W4:Y:S02]  /*0ce0*/  LDC R3, c[0x0][0x64c] ;  /* 0x00019300ff037b82 */ /* 0x000f240000000800 */
[----:B----4-:R-:W-:-:S05]  /*0cf0*/  IADD3 R3, P0, R20, R3, RZ ;  /* 0x0000000314037210 */ /* 0x010fca0007f1e0ff */
        /* <DEDUP_REMOVED lines=8> */
.L_x_10:
[----:B-1----:R-:W-:Y:S01]  /*0d80*/  SHF.R.U64 R4, R4, R15, R5 ;  /* 0x0000000f04047219 */ /* 0x002fe20000001205 */
[----:B0-----:R-:W-:Y:S01]  /*0d90*/  VIADD R5, R24, 0xffffffff ;  /* 0xffffffff18057836 */ /* 0x001fe20000000000 */
[----:B------:R-:W-:Y:S02]  /*0da0*/  SHF.L.U32 R3, R23, R26, RZ ;  /* 0x0000001a17037219 */ /* 0x000fe400000006ff */
[----:B------:R-:W-:Y:S01]  /*0db0*/  LOP3.LUT R12, R27, R12, RZ, 0xc0, !PT ;  /* 0x0000000c1b0c7212 */ /* 0x000fe200078ec0ff */
[----:B------:R-:W-:Y:S01]  /*0dc0*/  IMAD.MOV R8, RZ, RZ, -R4 ;  /* 0x000000ffff087224 */ /* 0x000fe200078e0a04 */
[----:B------:R-:W-:-:S03]  /*0dd0*/  SEL R7, R7, R22, !P1 ;  /* 0x0000001607077207 */ /* 0x000fc60004800000 */
[----:B------:R-:W-:Y:S01]  /*0de0*/  IMAD R12, R3, R4, R12 ;  /* 0x00000004030c7224 */ /* 0x000fe200078e020c */
[----:B------:R-:W-:Y:S01]  /*0df0*/  LOP3.LUT R4, R14, R5, RZ, 0xc0, !PT ;  /* 0x000000050e047212 */ /* 0x000fe200078ec0ff */
[----:B--2---:R-:W-:Y:S02]  /*0e00*/  IMAD R3, R8, R21, R20 ;  /* 0x0000001508037224 */ /* 0x004fe400078e0214 */
[----:B---3--:R-:W-:Y:S02]  /*0e10*/  IMAD R7, R12, R25, R7 ;  /* 0x000000190c077224 */ /* 0x008fe400078e0207 */
[----:B------:R-:W-:Y:S02]  /*0e20*/  IMAD.MOV.U32 R5, RZ, RZ, 0x1 ;  /* 0x00000001ff057424 */ /* 0x000fe400078e00ff */
[----:B------:R-:W-:-:S03]  /*0e30*/  IMAD R4, R3, R24, R4 ;  /* 0x0000001803047224 */ /* 0x000fc600078e0204 */
[----:B------:R-:W-:Y:S02]  /*0e40*/  PRMT R3, R5, 0x7610, R3 ;  /* 0x0000761005037816 */ /* 0x000fe40000000003 */
[----:B------:R-:W-:Y:S02]  /*0e50*/  SEL R100, R4, R7, !P1 ;  /* 0x0000000704647207 */ /* 0x000fe40004800000 */
[----:B------:R-:W-:-:S07]  /*0e60*/  SEL R101, R7, R4, !P1 ;  /* 0x0000000407657207 */ /* 0x000fce0004800000 */
.L_x_8:
[----:B------:R-:W-:-:S08]  /*0e70*/  NOP ;  /* 0x0000000000007918 */ /* 0x000fd00000000000 */
[----:B------:R-:W0:Y:S02]  /*0e80*/  USETMAXREG.TRY_ALLOC.CTAPOOL UP0, 0xe8 ;  /* 0x000000e8000079c8 */ /* 0x000e240008000600 */
[----:B0-----:R-:W-:-:S13]  /*0e90*/  PLOP3.LUT P0, PT, PT, PT, UP0, 0x80, 0x0 ;  /* 0x000000000000781c */ /* 0x001fda0003f0f008 */
[----:B------:R-:W-:Y:S05]  /*0ea0*/  @!P0 BRA `(.L_x_8) ;  /* 0xfffffffc00f08947 */ /* 0x000fea000383ffff */
[----:B------:R-:W-:Y:S01]  /*0eb0*/  ULDC.64 UR4, c[0x0][0x598] ;  /* 0x0001660000047ab9 */ /* 0x000fe20000000a00 */
[----:B------:R-:W-:Y:S01]  /*0ec0*/  ULDC.64 UR36, c[0x0][0x208] ;  /* 0x0000820000247ab9 */ /* 0x000fe20000000a00 */
[----:B------:R-:W-:-:S04]  /*0ed0*/  ISETP.NE.U32.AND P0, PT, RZ, UR4, PT ;  /* 0x00000004ff007c0c */ /* 0x000fc8000bf05070 */
[----:B------:R-:W-:-:S13]  /*0ee0*/  ISETP.NE.AND.EX P0, PT, RZ, UR5, PT, P0 ;  /* 0x00000005ff007c0c */ /* 0x000fda000bf05300 */
[----:B------:R-:W-:Y:S05]  /*0ef0*/  @!P0 BRA `(.L_x_11) ;  /* 0x00000000001c8947 */ /* 0x000fea0003800000 */
[----:B------:R-:W0:Y:S02]  /*0f00*/  LDC.64 R4, c[0x0][0x598] ;  /* 0x00016600ff047b82 */ /* 0x000e240000000a00 */
[----:B0-----:R-:W2:Y:S02]  /*0f10*/  LDG.E.64 R4, desc[UR36][R4.64] ;  /* 0x0000002404047981 */ /* 0x001ea4000c1e1b00 */
[----:B--2---:R-:W-:-:S04]  /*0f20*/  ISETP.NE.U32.AND P0, PT, R4, RZ, PT ;  /* 0x000000ff0400720c */ /* 0x004fc80003f05070 */
[----:B------:R-:W-:-:S13]  /*0f30*/  ISETP.NE.AND.EX P0, PT, R5, RZ, PT, P0 ;  /* 0x000000ff0500720c */ /* 0x000fda0003f05300 */
[----:B------:R-:W-:Y:S05]  /*0f40*/  @!P0 BRA `(.L_x_11) ;  /* 0x0000000000088947 */ /* 0x000fea0003800000 */
[----:B------:R0:W5:Y:S01]  /*0f50*/  LD.E R88, desc[UR36][R4.64] ;  /* 0x0000002404587980 */ /* 0x000162000c101900 */
[----:B------:R-:W-:Y:S05]  /*0f60*/  BRA `(.L_x_12) ;  /* 0x0000000000247947 */ /* 0x000fea0003800000 */
.L_x_11:
[----:B------:R-:W-:Y:S02]  /*0f70*/  ULDC.64 UR4, c[0x0][0x588] ;  /* 0x0001620000047ab9 */ /* 0x000fe40000000a00 */
[----:B------:R-:W-:-:S04]  /*0f80*/  ISETP.NE.U32.AND P0, PT, RZ, UR4, PT ;  /* 0x00000004ff007c0c */ /* 0x000fc8000bf05070 */
[----:B------:R-:W-:-:S13]  /*0f90*/  ISETP.NE.AND.EX P0, PT, RZ, UR5, PT, P0 ;  /* 0x00000005ff007c0c */ /* 0x000fda000bf05300 */
[----:B------:R-:W-:Y:S05]  /*0fa0*/  @!P0 BRA `(.L_x_13) ;  /* 0x00000000000c8947 */ /* 0x000fea0003800000 */
[----:B------:R-:W0:Y:S02]  /*0fb0*/  LDC.64 R88, c[0x0][0x588] ;  /* 0x00016200ff587b82 */ /* 0x000e240000000a00 */
[----:B0-----:R1:W5:Y:S01]  /*0fc0*/  LDG.E R88, desc[UR36][R88.64] ;  /* 0x0000002458587981 */ /* 0x001362000c1e1900 */
[----:B------:R-:W-:Y:S05]  /*0fd0*/  BRA `(.L_x_12) ;  /* 0x0000000000087947 */ /* 0x000fea0003800000 */
.L_x_13:
[----:B------:R-:W-:Y:S02]  /*0fe0*/  ULDC UR4, c[0x0][0x580] ;  /* 0x0001600000047ab9 */ /* 0x000fe40000000800 */
[----:B------:R-:W-:-:S07]  /*0ff0*/  IMAD.U32 R88, RZ, RZ, UR4 ;  /* 0x00000004ff587e24 */ /* 0x000fce000f8e00ff */
.L_x_12:
[----:B------:R-:W-:Y:S02]  /*1000*/  ULDC.64 UR4, c[0x0][0x5a0] ;  /* 0x0001680000047ab9 */ /* 0x000fe40000000a00 */
[----:B------:R-:W-:-:S04]  /*1010*/  ISETP.NE.U32.AND P0, PT, RZ, UR4, PT ;  /* 0x00000004ff007c0c */ /* 0x000fc8000bf05070 */
[----:B------:R-:W-:-:S13]  /*1020*/  ISETP.NE.AND.EX P0, PT, RZ, UR5, PT, P0 ;  /* 0x00000005ff007c0c */ /* 0x000fda000bf05300 */
[----:B------:R-:W-:Y:S05]  /*1030*/  @!P0 BRA `(.L_x_14) ;  /* 0x00000000001c8947 */ /* 0x000fea0003800000 */
[----:B0-----:R-:W0:Y:S02]  /*1040*/  LDC.64 R4, c[0x0][0x5a0] ;  /* 0x00016800ff047b82 */ /* 0x001e240000000a00 */
[----:B0-----:R-:W2:Y:S02]  /*1050*/  LDG.E.64 R4, desc[UR36][R4.64] ;  /* 0x0000002404047981 */ /* 0x001ea4000c1e1b00 */
[----:B--2---:R-:W-:-:S04]  /*1060*/  ISETP.NE.U32.AND P0, PT, R4, RZ, PT ;  /* 0x000000ff0400720c */ /* 0x004fc80003f05070 */
[----:B------:R-:W-:-:S13]  /*1070*/  ISETP.NE.AND.EX P0, PT, R5, RZ, PT, P0 ;  /* 0x000000ff0500720c */ /* 0x000fda0003f05300 */
[----:B------:R-:W-:Y:S05]  /*1080*/  @!P0 BRA `(.L_x_14) ;  /* 0x0000000000088947 */ /* 0x000fea0003800000 */
[----:B-1----:R0:W5:Y:S01]  /*1090*/  LD.E R89, desc[UR36][R4.64] ;  /* 0x0000002404597980 */ /* 0x002162000c101900 */
[----:B------:R-:W-:Y:S05]  /*10a0*/  BRA `(.L_x_15) ;  /* 0x0000000000247947 */ /* 0x000fea0003800000 */
.L_x_14:
[----:B------:R-:W-:Y:S02]  /*10b0*/  ULDC.64 UR4, c[0x0][0x590] ;  /* 0x0001640000047ab9 */ /* 0x000fe40000000a00 */
[----:B------:R-:W-:-:S04]  /*10c0*/  ISETP.NE.U32.AND P0, PT, RZ, UR4, PT ;  /* 0x00000004ff007c0c */ /* 0x000fc8000bf05070 */
[----:B------:R-:W-:-:S13]  /*10d0*/  ISETP.NE.AND.EX P0, PT, RZ, UR5, PT, P0 ;  /* 0x00000005ff007c0c */ /* 0x000fda000bf05300 */
[----:B------:R-:W-:Y:S05]  /*10e0*/  @!P0 BRA `(.L_x_16) ;  /* 0x00000000000c8947 */ /* 0x000fea0003800000 */
[----:B0-----:R-:W1:Y:S02]  /*10f0*/  LDC.64 R4, c[0x0][0x590] ;  /* 0x00016400ff047b82 */ /* 0x001e640000000a00 */
[----:B-1----:R1:W5:Y:S01]  /*1100*/  LDG.E R89, desc[UR36][R4.64] ;  /* 0x0000002404597981 */ /* 0x002362000c1e1900 */
[----:B------:R-:W-:Y:S05]  /*1110*/  BRA `(.L_x_15) ;  /* 0x0000000000087947 */ /* 0x000fea0003800000 */
.L_x_16:
[----:B------:R-:W-:Y:S02]  /*1120*/  ULDC UR4, c[0x0][0x584] ;  /* 0x0001610000047ab9 */ /* 0x000fe40000000800 */
[----:B-1----:R-:W-:-:S07]  /*1130*/  IMAD.U32 R89, RZ, RZ, UR4 ;  /* 0x00000004ff597e24 */ /* 0x002fce000f8e00ff */
.L_x_15:
[----:B------:R-:W-:-:S13]  /*1140*/  LOP3.LUT P0, RZ, R3, 0xff, RZ, 0xc0, !PT ;  /* 0x000000ff03ff7812 */ /* 0x000fda000780c0ff */
[----:B------:R-:W-:Y:S05]  /*1150*/  @!P0 EXIT ;  /* 0x000000000000894d */ /* 0x000fea0003800000 */
[----:B------:R-:W2:Y:S01]  /*1160*/  LDC R92, c[0x0][0x658] ;  /* 0x00019600ff5c7b82 */ /* 0x000ea20000000800 */
[----:B------:R-:W-:Y:S01]  /*1170*/  ULDC.64 UR6, c[0x0][0x288] ;  /* 0x0000a20000067ab9 */ /* 0x000fe20000000a00 */
[----:B------:R-:W-:Y:S01]  /*1180*/  LOP3.LUT R6, R6, 0x1, RZ, 0xc0, !PT ;  /* 0x0000000106067812 */ /* 0x000fe200078ec0ff */
[----:B------:R-:W-:Y:S01]  /*1190*/  UIADD3 UR4, UR7, 0x7f, URZ ;  /* 0x0000007f07047890 */ /* 0x000fe2000fffe03f */
[----:B------:R-:W-:Y:S01]  /*11a0*/  SHF.R.U32.HI R3, RZ, 0x2, R94 ;  /* 0x00000002ff037819 */ /* 0x000fe2000001165e */
[----:B01----:R-:W-:Y:S01]  /*11b0*/  IMAD.MOV.U32 R5, RZ, RZ, -0x1 ;  /* 0xffffffffff057424 */ /* 0x003fe200078e00ff */
[----:B------:R-:W-:Y:S01]  /*11c0*/  SHF.R.U32.HI R0, RZ, 0x1, R0 ;  /* 0x00000001ff007819 */ /* 0x000fe20000011600 */
[----:B------:R-:W-:Y:S01]  /*11d0*/  USHF.R.S32.HI UR5, URZ, 0x1f, UR4 ;  /* 0x0000001f3f057899 */ /* 0x000fe20008011404 */
[----:B------:R-:W0:Y:S01]  /*11e0*/  LDC.64 R90, c[0x0][0x5c8] ;  /* 0x00017200ff5a7b82 */ /* 0x000e220000000a00 */
[----:B------:R-:W-:Y:S01]  /*11f0*/  IMAD.SHL.U32 R22, R6, 0x40, RZ ;  /* 0x0000004006167824 */ /* 0x000fe200078e00ff */
[----:B------:R-:W-:Y:S01]  /*1200*/  LOP3.LUT R3, R3, 0x7, RZ, 0xc0, !PT ;  /* 0x0000000703037812 */ /* 0x000fe200078ec0ff */
[----:B------:R-:W-:Y:S01]  /*1210*/  ULEA.HI UR5, UR5, UR4, URZ, 0x7 ;  /* 0x0000000405057291 */ /* 0x000fe2000f8f383f */
[----:B------:R-:W-:Y:S01]  /*1220*/  LOP3.LUT R0, R0, 0x30, RZ, 0xc0, !PT ;  /* 0x0000003000007812 */ /* 0x000fe200078ec0ff */
[----:B------:R-:W-:Y:S01]  /*1230*/  IMAD.MOV.U32 R7, RZ, RZ, 0x1 ;  /* 0x00000001ff077424 */ /* 0x000fe200078e00ff */
[--C-:B------:R-:W-:Y:S01]  /*1240*/  LOP3.LUT R22, R22, 0x40, R3.reuse, 0xe2, !PT ;  /* 0x0000004016167812 */ /* 0x100fe200078ee203 */
[----:B------:R-:W-:Y:S01]  /*1250*/  USHF.R.S32.HI UR43, URZ, 0x7, UR5 ;  /* 0x000000073f2b7899 */ /* 0x000fe20008011405 */
[----:B------:R-:W1:Y:S01]  /*1260*/  LDC R96, c[0x0][0x600] ;  /* 0x00018000ff607b82 */ /* 0x000e620000000800 */
[----:B------:R-:W-:Y:S01]  /*1270*/  IADD3 R3, RZ, -R0, -R3 ;  /* 0x80000000ff037210 */ /* 0x000fe20007ffe803 */
[----:B------:R-:W-:Y:S01]  /*1280*/  IMAD.U32 R4, RZ, RZ, UR6 ;  /* 0x00000006ff047e24 */ /* 0x000fe2000f8e00ff */
[C---:B------:R-:W-:Y:S01]  /*1290*/  LOP3.LUT R93, R94.reuse, 0x3, RZ, 0xc0, !PT ;  /* 0x000000035e5d7812 */ /* 0x040fe200078ec0ff */
[----:B------:R-:W-:Y:S01]  /*12a0*/  UISETP.LT.AND UP0, UPT, UR43, 0x1, UPT ;  /* 0x000000012b00788c */ /* 0x000fe2000bf01270 */
[----:B------:R-:W-:Y:S01]  /*12b0*/  LOP3.LUT R95, R94, 0x80, RZ, 0xc0, !PT ;  /* 0x000000805e5f7812 */ /* 0x000fe200078ec0ff */
[----:B------:R-:W-:Y:S01]  /*12c0*/  IMAD R3, R6, -0x40, R3 ;  /* 0xffffffc006037824 */ /* 0x000fe200078e0203 */
[----:B------:R-:W-:Y:S01]  /*12d0*/  ULDC UR4, c[0x0][0x284] ;  /* 0x0000a10000047ab9 */ /* 0x000fe20000000800 */
[----:B--2---:R-:W-:Y:S01]  /*12e0*/  SHF.L.U32 R5, R5, R92, RZ ;  /* 0x0000005c05057219 */ /* 0x004fe200000006ff */
[----:B------:R-:W-:Y:S01]  /*12f0*/  USEL UR44, UR43, 0x1, UP0 ;  /* 0x000000012b2c7887 */ /* 0x000fe20008000000 */
[----:B------:R-:W-:Y:S01]  /*1300*/  IMAD R93, R93, -0x2, R4 ;  /* 0xfffffffe5d5d7824 */ /* 0x000fe200078e0204 */
[----:B------:R-:W-:Y:S01]  /*1310*/  LOP3.LUT R22, R22, R0, RZ, 0xfc, !PT ;  /* 0x0000000016167212 */ /* 0x000fe200078efcff */
[----:B------:R-:W-:Y:S01]  /*1320*/  IMAD.SHL.U32 R94, R94, 0x2, RZ ;  /* 0x000000025e5e7824 */ /* 0x000fe200078e00ff */
[----:B------:R-:W-:Y:S01]  /*1330*/  SHF.L.U32 R92, R7, R92, RZ ;  /* 0x0000005c075c7219 */ /* 0x000fe200000006ff */
[----:B------:R-:W-:Y:S01]  /*1340*/  VIADD R98, R3, UR4 ;  /* 0x0000000403627c36 */ /* 0x000fe20008000000 */
[----:B------:R-:W-:Y:S01]  /*1350*/  LOP3.LUT R103, R18, 0x1, RZ, 0xfc, !PT ;  /* 0x0000000112677812 */ /* 0x000fe200078efcff */
[----:B------:R-:W-:Y:S01]  /*1360*/  IMAD.MOV.U32 R23, RZ, RZ, RZ ;  /* 0x000000ffff177224 */ /* 0x000fe200078e00ff */
[C---:B0-----:R-:W-:Y:S01]  /*1370*/  SHF.L.U64.HI R91, R90.reuse, 0x3, R91 ;  /* 0x000000035a5b7819 */ /* 0x041fe2000001025b */
[----:B------:R-:W-:Y:S01]  /*1380*/  IMAD.SHL.U32 R90, R90, 0x8, RZ ;  /* 0x000000085a5a7824 */ /* 0x000fe200078e00ff */
[----:B------:R-:W-:Y:S01]  /*1390*/  SHF.R.U32.HI R95, RZ, 0x7, R95 ;  /* 0x00000007ff5f7819 */ /* 0x000fe2000001165f */
[----:B------:R-:W-:Y:S01]  /*13a0*/  UIADD3 UR44, UR43, -UR44, URZ ;  /* 0x8000002c2b2c7290 */ /* 0x000fe2000fffe03f */
[----:B------:R-:W-:Y:S01]  /*13b0*/  LOP3.LUT R97, RZ, R5, RZ, 0x33, !PT ;  /* 0x00000005ff617212 */ /* 0x000fe200078e33ff */
[----:B------:R-:W-:Y:S01]  /*13c0*/  UMOV UR40, URZ ;  /* 0x0000003f00287c82 */ /* 0x000fe20008000000 */
[----:B------:R-:W-:Y:S01]  /*13d0*/  UMOV UR42, URZ ;  /* 0x0000003f002a7c82 */ /* 0x000fe20008000000 */
[----:B-1----:R-:W-:-:S08]  /*13e0*/  VIADD R96, R96, 0xffffffff ;  /* 0xffffffff60607836 */ /* 0x002fd00000000000 */
.L_x_162:
[----:B0-----:R-:W0:Y:S01]  /*13f0*/  SHFL.IDX PT, R0, R95, RZ, 0x1f ;  /* 0x00001fff5f007589 */ /* 0x001e2200000e0000 */
[----:B-1----:R-:W1:Y:S01]  /*1400*/  S2UR UR7, SR_CgaCtaId ;  /* 0x00000000000779c3 */ /* 0x002e620000008800 */
[----:B------:R-:W-:Y:S01]  /*1410*/  UMOV UR6, 0x400 ;  /* 0x0000040000067882 */ /* 0x000fe20000000000 */
[----:B0-----:R-:W-:Y:S01]  /*1420*/  R2UR UR4, R0 ;  /* 0x00000000000472ca */ /* 0x001fe200000e0000 */
[----:B-1----:R-:W-:-:S12]  /*1430*/  ULEA UR6, UR7, UR6, 0x18 ;  /* 0x0000000607067291 */ /* 0x002fd8000f8ec03f */
[----:B------:R-:W-:-:S04]  /*1440*/  ULEA.HI UR5, UR4, UR4, URZ, 0x1 ;  /* 0x0000000404057291 */ /* 0x000fc8000f8f083f */
[----:B------:R-:W-:-:S04]  /*1450*/  ULOP3.LUT UR5, UR5, 0x7fffe, URZ, 0xc0, !UPT ;  /* 0x0007fffe05057892 */ /* 0x000fc8000f8ec03f */
[----:B------:R-:W-:-:S03]  /*1460*/  UIADD3 UR5, UR4, -UR5, URZ ;  /* 0x8000000504057290 */ /* 0x000fc6000fffe03f */
[----:B------:R-:W-:Y:S01]  /*1470*/  ULDC UR4, c[0x0][0x28c] ;  /* 0x0000a30000047ab9 */ /* 0x000fe20000000800 */
[----:B------:R-:W-:Y:S01]  /*1480*/  ULEA UR5, UR5, UR6, 0xd ;  /* 0x0000000605057291 */ /* 0x000fe2000f8e683f */
[----:B------:R-:W-:-:S03]  /*1490*/  ISETP.LT.AND P0, PT, RZ, UR4, PT ;  /* 0x00000004ff007c0c */ /* 0x000fc6000bf01270 */
[----:B------:R-:W-:-:S04]  /*14a0*/  UIADD3 UR5, UR5, 0x100, URZ ;  /* 0x0000010005057890 */ /* 0x000fc8000fffe03f */
[----:B------:R-:W-:-:S04]  /*14b0*/  USHF.R.U32.HI UR5, URZ, 0x4, UR5 ;  /* 0x000000043f057899 */ /* 0x000fc80008011605 */
[----:B------:R-:W-:-:S04]  /*14c0*/  ULOP3.LUT UR5, UR5, 0x3fff, URZ, 0xc0, !UPT ;  /* 0x00003fff05057892 */ /* 0x000fc8000f8ec03f */
[----:B------:R-:W-:Y:S01]  /*14d0*/  ULOP3.LUT UR45, UR5, 0x10000, URZ, 0xfc, !UPT ;  /* 0x00010000052d7892 */ /* 0x000fe2000f8efc3f */
[----:B--2345:R-:W-:Y:S11]  /*14e0*/  @P0 BRA `(.L_x_17) ;  /* 0x0000000000400947 */ /* 0x03cff60003800000 */
[----:B------:R-:W-:Y:S01]  /*14f0*/  MOV R0, 0x0 ;  /* 0x0000000000007802 */ /* 0x000fe20000000f00 */
[----:B------:R-:W-:Y:S01]  /*1500*/  ULDC.64 UR4, c[0x4][0x68] ;  /* 0x01001a0000047ab9 */ /* 0x000fe20000000a00 */
[----:B------:R-:W-:Y:S01]  /*1510*/  ULDC.64 UR6, c[0x4][0x8] ;  /* 0x0100020000067ab9 */ /* 0x000fe20000000a00 */
[----:B------:R-:W-:Y:S01]  /*1520*/  IMAD.U32 R4, RZ, RZ, UR4 ;  /* 0x00000004ff047e24 */ /* 0x000fe2000f8e00ff */
[----:B------:R0:W1:Y:S01]  /*1530*/  LDC.64 R14, c[0x4][R0] ;  /* 0x01000000000e7b82 */ /* 0x0000620000000a00 */
[----:B------:R-:W-:Y:S01]  /*1540*/  IMAD.U32 R5, RZ, RZ, UR5 ;  /* 0x00000005ff057e24 */ /* 0x000fe2000f8e00ff */
[----:B------:R-:W-:Y:S01]  /*1550*/  ULDC.64 UR4, c[0x4][0x70] ;  /* 0x01001c0000047ab9 */ /* 0x000fe20000000a00 */
[----:B------:R-:W-:Y:S02]  /*1560*/  IMAD.U32 R10, RZ, RZ, UR6 ;  /* 0x00000006ff0a7e24 */ /* 0x000fe4000f8e00ff */
[----:B------:R-:W-:Y:S02]  /*1570*/  IMAD.U32 R6, RZ, RZ, UR4 ;  /* 0x00000004ff067e24 */ /* 0x000fe4000f8e00ff */
[----:B------:R-:W-:-:S02]  /*1580*/  IMAD.U32 R7, RZ, RZ, UR5 ;  /* 0x00000005ff077e24 */ /* 0x000fc4000f8e00ff */
[----:B------:R-:W-:Y:S02]  /*1590*/  IMAD.U32 R11, RZ, RZ, UR7 ;  /* 0x00000007ff0b7e24 */ /* 0x000fe4000f8e00ff */
[----:B------:R-:W-:Y:S02]  /*15a0*/  IMAD.MOV.U32 R8, RZ, RZ, 0x1e1 ;  /* 0x000001e1ff087424 */ /* 0x000fe400078e00ff */
[----:B------:R-:W-:Y:S02]  /*15b0*/  IMAD.MOV.U32 R12, RZ, RZ, 0x1 ;  /* 0x00000001ff0c7424 */ /* 0x000fe400078e00ff */
[----:B0-----:R-:W-:-:S07]  /*15c0*/  IMAD.MOV.U32 R13, RZ, RZ, RZ ;  /* 0x000000ffff0d7224 */ /* 0x001fce00078e00ff */
[----:B------:R-:W-:-:S07]  /*15d0*/  LEPC R20, `(.L_x_17) ;  /* 0x000000001014794e */ /* 0x000fce0000000000 */
[----:B-1---5:R-:W-:Y:S05]  /*15e0*/  CALL.ABS.NOINC R14 ;  /* 0x000000000e007343 */ /* 0x022fea0003c00000 */
.L_x_17:
[----:B------:R-:W-:-:S13]  /*15f0*/  ISETP.NE.AND P0, PT, R103, 0x3, PT ;  /* 0x000000036700780c */ /* 0x000fda0003f05270 */
[----:B------:R-:W-:Y:S05]  /*1600*/  @!P0 BRA `(.L_x_18) ;  /* 0x0000000000048947 */ /* 0x000fea0003800000 */
[----:B------:R-:W-:Y:S01]  /*1610*/  BPT.TRAP 0x1 ;  /* 0x000000040000795c */ /* 0x000fe20000300000 */
.L_x_18:
[----:B------:R-:W0:Y:S01]  /*1620*/  S2UR UR5, SR_CgaCtaId ;  /* 0x00000000000579c3 */ /* 0x000e220000008800 */
[----:B------:R-:W-:Y:S01]  /*1630*/  UMOV UR4, 0x400 ;  /* 0x0000040000047882 */ /* 0x000fe20000000000 */
[----:B------:R-:W-:Y:S02]  /*1640*/  IMAD.U32 R0, RZ, RZ, UR40 ;  /* 0x00000028ff007e24 */ /* 0x000fe4000f8e00ff */
[----:B------:R-:W-:-:S03]  /*1650*/  IMAD.U32 R3, RZ, RZ, UR42 ;  /* 0x0000002aff037e24 */ /* 0x000fc6000f8e00ff */
[----:B------:R-:W-:Y:S01]  /*1660*/  SHF.L.U32 R0, R0, 0x1f, RZ ;  /* 0x0000001f00007819 */ /* 0x000fe200000006ff */
[----:B0-----:R-:W-:-:S06]  /*1670*/  ULEA UR4, UR5, UR4, 0x18 ;  /* 0x0000000405047291 */ /* 0x001fcc000f8ec03f */
[----:B------:R-:W-:-:S04]  /*1680*/  IMAD.U32 R6, RZ, RZ, UR4 ;  /* 0x00000004ff067e24 */ /* 0x000fc8000f8e00ff */
[----:B------:R-:W-:-:S04]  /*1690*/  IMAD R3, R3, 0x8, R6 ;  /* 0x0000000803037824 */ /* 0x000fc800078e0206 */
[----:B------:R0:W1:Y:S01]  /*16a0*/  SYNCS.PHASECHK.TRANS64.TRYWAIT P1, [R3+URZ], R0 ;  /* 0x00000000030075a7 */ /* 0x000062000802017f */
[----:B------:R-:W-:Y:S05]  /*16b0*/  @!P0 BRA `(.L_x_19) ;  /* 0x0000000000048947 */ /* 0x000fea0003800000 */
[----:B------:R-:W-:Y:S01]  /*16c0*/  BPT.TRAP 0x1 ;  /* 0x000000040000795c */ /* 0x000fe20000300000 */
.L_x_19:
[----:B------:R-:W-:-:S05]  /*16d0*/  IMAD.U32 R4, RZ, RZ, UR44 ;  /* 0x0000002cff047e24 */ /* 0x000fca000f8e00ff */
[----:B------:R-:W-:Y:S01]  /*16e0*/  ISETP.GE.AND P2, PT, R4, 0x1, PT ;  /* 0x000000010400780c */ /* 0x000fe20003f46270 */
[----:B-1----:R-:W-:-:S12]  /*16f0*/  @P1 BRA `(.L_x_20) ;  /* 0x0000000000081947 */ /* 0x002fd80003800000 */
[----:B------:R-:W1:Y:S02]  /*1700*/  SYNCS.PHASECHK.TRANS64.TRYWAIT P1, [R3+URZ], R0 ;  /* 0x00000000030075a7 */ /* 0x000e64000802017f */
[----:B-1----:R-:W-:Y:S05]  /*1710*/  @!P1 BRA `(.L_x_21) ;  /* 0x00000068004c9947 */ /* 0x002fea0003800000 */
.L_x_20:
[----:B------:R-:W-:Y:S05]  /*1720*/  WARPSYNC.ALL ;  /* 0x0000000000007948 */ /* 0x000fea0003800000 */
[----:B------:R-:W-:Y:S01]  /*1730*/  R2UR UR4, R6 ;  /* 0x00000000060472ca */ /* 0x000fe200000e0000 */
[----:B------:R-:W-:Y:S01]  /*1740*/  ULEA UR5, UR42, UR45, 0xb ;  /* 0x0000002d2a057291 */ /* 0x000fe2000f8e583f */
[----:B------:R-:W-:Y:S01]  /*1750*/  WARPGROUP.ARRIVE ;  /* 0x00000000000079c5 */ /* 0x000fe20000000000 */
[----:B------:R-:W-:Y:S01]  /*1760*/  UMOV UR9, 0x40000040 ;  /* 0x4000004000097882 */ /* 0x000fe20000000000 */
[----:B------:R-:W-:-:S04]  /*1770*/  UMOV UR11, 0x40000040 ;  /* 0x40000040000b7882 */ /* 0x000fc80000000000 */
[----:B------:R-:W-:-:S05]  /*1780*/  UMOV UR8, UR5 ;  /* 0x0000000500087c82 */ /* 0x000fca0008000000 */
[----:B------:R-:W-:-:S04]  /*1790*/  UIADD3 UR4, UR4, 0x18100, URZ ;  /* 0x0001810004047890 */ /* 0x000fc8000fffe03f */
[----:B------:R-:W-:-:S04]  /*17a0*/  USHF.R.U32.HI UR4, URZ, 0x4, UR4 ;  /* 0x000000043f047899 */ /* 0x000fc80008011604 */
[----:B------:R-:W-:-:S04]  /*17b0*/  ULOP3.LUT UR4, UR4, 0x3fff, URZ, 0xc0, !UPT ;  /* 0x00003fff04047892 */ /* 0x000fc8000f8ec03f */
[----:B------:R-:W-:-:S04]  /*17c0*/  ULOP3.LUT UR4, UR4, 0x10000, URZ, 0xfc, !UPT ;  /* 0x0001000004047892 */ /* 0x000fc8000f8efc3f */
[----:B------:R-:W-:-:S07]  /*17d0*/  ULEA UR6, UR42, UR4, 0xb ;  /* 0x000000042a067291 */ /* 0x000fce000f8e583f */
[----:B------:R-:W-:Y:S02]  /*17e0*/  UMOV UR10, UR6 ;  /* 0x00000006000a7c82 */ /* 0x000fe40008000000 */
[----:B------:R-:W-:Y:S01]  /*17f0*/  HGMMA.64x128x16.F32.BF16 R24, gdesc[UR8], RZ, !UPT, gsb0 ;  /* 0x01e00000081879f0 */ /* 0x000fe2000c0018ff */
[----:B------:R-:W-:Y:S02]  /*1800*/  UIADD3 UR8, UR5, 0x2, URZ ;  /* 0x0000000205087890 */ /* 0x000fe4000fffe03f */
[----:B------:R-:W-:Y:S01]  /*1810*/  UIADD3 UR10, UR6, 0x2, URZ ;  /* 0x00000002060a7890 */ /* 0x000fe2000fffe03f */
[----:B------:R-:W-:Y:S01]  /*1820*/  UMOV UR9, 0x40000040 ;  /* 0x4000004000097882 */ /* 0x000fe20000000000 */
[----:B------:R-:W-:Y:S01]  /*1830*/  UMOV UR11, 0x40000040 ;  /* 0x40000040000b7882 */ /* 0x000fe20000000000 */
[----:B------:R-:W-:Y:S02]  /*1840*/  WARPGROUP.DEPBAR.LE gsb0, 0x0 ;  /* 0x00008000000079c5 */ /* 0x000fe40000010000 */
[----:B------:R-:W-:-:S06]  /*1850*/  WARPGROUP.ARRIVE ;  /* 0x00000000000079c5 */ /* 0x000fcc0000000000 */
[----:B------:R-:W-:Y:S01]  /*1860*/  HGMMA.64x128x16.F32.BF16 R24, gdesc[UR8], R24, gsb0 ;  /* 0x01e00000081879f0 */ /* 0x000fe20008001818 */
        /* <DEDUP_REMOVED lines=41> */
[----:B------:R-:W-:Y:S03]  /*1b00*/  HGMMA.64x128x16.F32.BF16 R24, gdesc[UR8], R24, gsb0 ;  /* 0x01e00000081879f0 */ /* 0x000fe60008001818 */
[----:B------:R-:W-:Y:S02]  /*1b10*/  WARPGROUP.DEPBAR.LE gsb0, 0x0 ;  /* 0x00008000000079c5 */ /* 0x000fe40000010000 */
[----:B------:R-:W-:Y:S05]  /*1b20*/  @!P2 BRA `(.L_x_22) ;  /* 0x000000040098a947 */ /* 0x000fea0003800000 */
[----:B------:R-:W-:Y:S01]  /*1b30*/  UIADD3 UR5, UR42, 0x1, URZ ;  /* 0x000000012a057890 */ /* 0x000fe2000fffe03f */
[----:B01----:R-:W-:Y:S02]  /*1b40*/  IMAD.U32 R0, RZ, RZ, UR44 ;  /* 0x0000002cff007e24 */ /* 0x003fe4000f8e00ff */
[----:B------:R-:W-:Y:S01]  /*1b50*/  IMAD.U32 R3, RZ, RZ, UR42 ;  /* 0x0000002aff037e24 */ /* 0x000fe2000f8e00ff */
[----:B------:R-:W-:-:S04]  /*1b60*/  UISETP.NE.AND UP0, UPT, UR5, 0x3, UPT ;  /* 0x000000030500788c */ /* 0x000fc8000bf05270 */
[----:B------:R-:W-:Y:S02]  /*1b70*/  USEL UR6, URZ, 0x1, UP0 ;  /* 0x000000013f067887 */ /* 0x000fe40008000000 */
[----:B------:R-:W-:Y:S02]  /*1b80*/  USEL UR5, UR5, URZ, UP0 ;  /* 0x0000003f05057287 */ /* 0x000fe40008000000 */
[----:B------:R-:W-:-:S06]  /*1b90*/  ULOP3.LUT UR6, UR40, UR6, URZ, 0x3c, !UPT ;  /* 0x0000000628067292 */ /* 0x000fcc000f8e3c3f */
[----:B------:R-:W-:-:S07]  /*1ba0*/  IMAD.U32 R7, RZ, RZ, UR6 ;  /* 0x00000006ff077e24 */ /* 0x000fce000f8e00ff */
.L_x_29:
[----:B------:R-:W-:Y:S05]  /*1bb0*/  @!P0 BRA `(.L_x_23) ;  /* 0x0000000000048947 */ /* 0x000fea0003800000 */
[----:B------:R-:W-:Y:S01]  /*1bc0*/  BPT.TRAP 0x1 ;  /* 0x000000040000795c */ /* 0x000fe20000300000 */
.L_x_23:
[----:B------:R-:W0:Y:S01]  /*1bd0*/  S2UR UR7, SR_CgaCtaId ;  /* 0x00000000000779c3 */ /* 0x000e220000008800 */
[----:B------:R-:W-:Y:S01]  /*1be0*/  UMOV UR6, 0x400 ;  /* 0x0000040000067882 */ /* 0x000fe20000000000 */
[----:B------:R-:W-:Y:S01]  /*1bf0*/  IMAD.U32 R5, RZ, RZ, UR5 ;  /* 0x00000005ff057e24 */ /* 0x000fe2000f8e00ff */
[----:B------:R-:W-:Y:S01]  /*1c00*/  SHF.L.U32 R4, R7, 0x1f, RZ ;  /* 0x0000001f07047819 */ /* 0x000fe200000006ff */
[----:B0-----:R-:W-:-:S06]  /*1c10*/  ULEA UR6, UR7, UR6, 0x18 ;  /* 0x0000000607067291 */ /* 0x001fcc000f8ec03f */
[----:B------:R-:W-:-:S04]  /*1c20*/  IMAD.U32 R6, RZ, RZ, UR6 ;  /* 0x00000006ff067e24 */ /* 0x000fc8000f8e00ff */
[----:B------:R-:W-:-:S04]  /*1c30*/  IMAD R5, R5, 0x8, R6 ;  /* 0x0000000805057824 */ /* 0x000fc800078e0206 */
[----:B------:R0:W1:Y:S01]  /*1c40*/  SYNCS.PHASECHK.TRANS64.TRYWAIT P1, [R5+URZ], R4 ;  /* 0x00000004050075a7 */ /* 0x000062000802017f */
[----:B------:R-:W-:Y:S05]  /*1c50*/  @!P0 BRA `(.L_x_24) ;  /* 0x0000000000048947 */ /* 0x000fea0003800000 */
[----:B------:R-:W-:Y:S01]  /*1c60*/  BPT.TRAP 0x1 ;  /* 0x000000040000795c */ /* 0x000fe20000300000 */
.L_x_24:
[----:B-1----:R-:W-:Y:S05]  /*1c70*/  @P1 BRA `(.L_x_25) ;  /* 0x0000000000081947 */ /* 0x002fea0003800000 */
[----:B------:R-:W1:Y:S02]  /*1c80*/  SYNCS.PHASECHK.TRANS64.TRYWAIT P1, [R5+URZ], R4 ;  /* 0x00000004050075a7 */ /* 0x000e64000802017f */
[----:B-1----:R-:W-:Y:S05]  /*1c90*/  @!P1 BRA `(.L_x_26) ;  /* 0x0000006400009947 */ /* 0x002fea0003800000 */
.L_x_25:
[----:B------:R-:W-:Y:S01]  /*1ca0*/  ULEA UR6, UR5, UR45, 0xb ;  /* 0x0000002d05067291 */ /* 0x000fe2000f8e583f */
[----:B------:R-:W-:Y:S01]  /*1cb0*/  WARPGROUP.ARRIVE ;  /* 0x00000000000079c5 */ /* 0x000fe20000000000 */
[----:B------:R-:W-:Y:S01]  /*1cc0*/  ULEA UR7, UR5, UR4, 0xb ;  /* 0x0000000405077291 */ /* 0x000fe2000f8e583f */
[----:B------:R-:W-:Y:S01]  /*1cd0*/  UMOV UR9, 0x40000040 ;  /* 0x4000004000097882 */ /* 0x000fe20000000000 */
[----:B------:R-:W-:-:S03]  /*1ce0*/  UMOV UR11, 0x40000040 ;  /* 0x40000040000b7882 */ /* 0x000fc60000000000 */
[----:B------:R-:W-:Y:S02]  /*1cf0*/  UMOV UR8, UR6 ;  /* 0x0000000600087c82 */ /* 0x000fe40008000000 */
[----:B------:R-:W-:Y:S02]  /*1d00*/  UMOV UR10, UR7 ;  /* 0x00000007000a7c82 */ /* 0x000fe40008000000 */
[----:B------:R-:W-:Y:S01]  /*1d10*/  HGMMA.64x128x16.F32.BF16 R24, gdesc[UR8], R24, gsb0 ;  /* 0x01e00000081879f0 */ /* 0x000fe20008001818 */
[----:B------:R-:W-:Y:S02]  /*1d20*/  UIADD3 UR8, UR6, 0x2, URZ ;  /* 0x0000000206087890 */ /* 0x000fe4000fffe03f */
[----:B------:R-:W-:Y:S01]  /*1d30*/  UIADD3 UR10, UR7, 0x2, URZ ;  /* 0x00000002070a7890 */ /* 0x000fe2000fffe03f */
[----:B------:R-:W-:Y:S01]  /*1d40*/  UMOV UR9, 0x40000040 ;  /* 0x4000004000097882 */ /* 0x000fe20000000000 */
[----:B------:R-:W-:Y:S01]  /*1d50*/  UMOV UR11, 0x40000040 ;  /* 0x40000040000b7882 */ /* 0x000fe20000000000 */
[----:B------:R-:W-:-:S02]  /*1d60*/  WARPGROUP.DEPBAR.LE gsb0, 0x0 ;  /* 0x00008000000079c5 */ /* 0x000fc40000010000 */
        /* <DEDUP_REMOVED lines=46> */
[----:B------:R-:W-:Y:S01]  /*2050*/  BPT.TRAP 0x1 ;  /* 0x000000040000795c */ /* 0x000fe20000300000 */
.L_x_27:
[----:B------:R-:W-:-:S13]  /*2060*/  ISETP.NE.AND P1, PT, R102, RZ, PT ;  /* 0x000000ff6600720c */ /* 0x000fda0003f25270 */
[----:B01----:R-:W-:-:S04]  /*2070*/  @P1 IMAD R4, R3, 0x8, R6 ;  /* 0x0000000803041824 */ /* 0x003fc800078e0206 */
[----:B------:R-:W-:-:S05]  /*2080*/  @P1 VIADD R4, R4, 0x18 ;  /* 0x0000001804041836 */ /* 0x000fca0000000000 */
[----:B------:R-:W-:-:S04]  /*2090*/  @P1 PRMT R4, R19, 0x654, R4 ;  /* 0x0000065413041816 */ /* 0x000fc80000000004 */
[----:B------:R0:W-:Y:S01]  /*20a0*/  @P1 SYNCS.ARRIVE.TRANS64.RED.A1T0 RZ, [R4+URZ], RZ ;  /* 0x000000ff04ff19a7 */ /* 0x0001e2000810043f */
[----:B------:R-:W-:-:S13]  /*20b0*/  ISETP.GT.U32.AND P1, PT, R18, 0x1, PT ;  /* 0x000000011200780c */ /* 0x000fda0003f24070 */
[----:B0-----:R-:W-:Y:S05]  /*20c0*/  @P1 BRA `(.L_x_28) ;  /* 0x0000000000041947 */ /* 0x001fea0003800000 */
[----:B------:R-:W-:Y:S01]  /*20d0*/  BPT.TRAP 0x1 ;  /* 0x000000040000795c */ /* 0x000fe20000300000 */
.L_x_28:
[----:B------:R-:W-:Y:S01]  /*20e0*/  UIADD3 UR5, UR5, 0x1, URZ ;  /* 0x0000000105057890 */ /* 0x000fe2000fffe03f */
[C---:B------:R-:W-:Y:S01]  /*20f0*/  ISETP.GT.AND P2, PT, R0.reuse, 0x1, PT ;  /* 0x000000010000780c */ /* 0x040fe20003f44270 */
[----:B------:R-:W-:Y:S02]  /*2100*/  VIADD R3, R3, 0x1 ;  /* 0x0000000103037836 */ /* 0x000fe40000000000 */
[----:B------:R-:W-:Y:S01]  /*2110*/  UISETP.NE.AND UP0, UPT, UR5, 0x3, UPT ;  /* 0x000000030500788c */ /* 0x000fe2000bf05270 */
[----:B------:R-:W-:Y:S02]  /*2120*/  VIADD R0, R0, 0xffffffff ;  /* 0xffffffff00007836 */ /* 0x000fe40000000000 */
[C---:B------:R-:W-:Y:S01]  /*2130*/  ISETP.NE.AND P1, PT, R3.reuse, 0x3, PT ;  /* 0x000000030300780c */ /* 0x040fe20003f25270 */
[----:B------:R-:W-:Y:S02]  /*2140*/  USEL UR6, URZ, 0x1, UP0 ;  /* 0x000000013f067887 */ /* 0x000fe40008000000 */
[----:B------:R-:W-:Y:S01]  /*2150*/  USEL UR5, UR5, URZ, UP0 ;  /* 0x0000003f05057287 */ /* 0x000fe20008000000 */
[----:B------:R-:W-:-:S03]  /*2160*/  SEL R3, R3, RZ, P1 ;  /* 0x000000ff03037207 */ /* 0x000fc60000800000 */
[----:B------:R-:W-:Y:S01]  /*2170*/  LOP3.LUT R7, R7, UR6, RZ, 0x3c, !PT ;  /* 0x0000000607077c12 */ /* 0x000fe2000f8e3cff */
[----:B------:R-:W-:Y:S07]  /*2180*/  @P2 BRA `(.L_x_29) ;  /* 0xfffffff800882947 */ /* 0x000fee000383ffff */
.L_x_22:
[----:B01----:R-:W0:Y:S02]  /*2190*/  LDC R0, c[0x0][0x28c] ;  /* 0x0000a300ff007b82 */ /* 0x003e240000000800 */
[----:B0-----:R-:W-:-:S13]  /*21a0*/  ISETP.GE.AND P1, PT, R0, 0x1, PT ;  /* 0x000000010000780c */ /* 0x001fda0003f26270 */
[----:B------:R-:W-:Y:S05]  /*21b0*/  @!P1 BRA `(.L_x_30) ;  /* 0x0000000000449947 */ /* 0x000fea0003800000 */
[----:B------:R-:W-:Y:S05]  /*21c0*/  @!P0 BRA `(.L_x_31) ;  /* 0x0000000000048947 */ /* 0x000fea0003800000 */
[----:B------:R-:W-:Y:S01]  /*21d0*/  BPT.TRAP 0x1 ;  /* 0x000000040000795c */ /* 0x000fe20000300000 */
.L_x_31:
[----:B------:R-:W-:-:S13]  /*21e0*/  ISETP.NE.AND P0, PT, R102, RZ, PT ;  /* 0x000000ff6600720c */ /* 0x000fda0003f05270 */
[----:B------:R-:W-:-:S05]  /*21f0*/  VOTEU.ANY UP0, P0 ;  /* 0x00000000003f7886 */ /* 0x000fca0000000100 */
[----:B------:R-:W-:-:S06]  /*2200*/  @UP0 UIADD3 UR4, UR44, UR42, URZ ;  /* 0x0000002a2c040290 */ /* 0x000fcc000fffe03f */
[----:B------:R-:W-:Y:S02]  /*2210*/  IMAD.U32 R4, RZ, RZ, UR4 ;  /* 0x00000004ff047e24 */ /* 0x000fe4000f8e00ff */
[----:B------:R-:W-:Y:S02]  /*2220*/  IMAD.U32 R3, RZ, RZ, UR4 ;  /* 0x00000004ff037e24 */ /* 0x000fe4000f8e00ff */
[----:B------:R-:W-:-:S05]  /*2230*/  @P0 IMAD.WIDE.U32 R4, R4, -0x55555555, RZ ;  /* 0xaaaaaaab04040825 */ /* 0x000fca00078e00ff */
[----:B------:R-:W-:-:S05]  /*2240*/  @P0 SHF.R.U32.HI R0, RZ, 0x1, R5 ;  /* 0x00000001ff000819 */ /* 0x000fca0000011605 */
[----:B------:R-:W-:-:S04]  /*2250*/  @P0 IMAD R0, R0, -0x3, R3 ;  /* 0xfffffffd00000824 */ /* 0x000fc800078e0203 */
[----:B------:R-:W-:-:S04]  /*2260*/  @P0 IMAD R0, R0, 0x8, R6 ;  /* 0x0000000800000824 */ /* 0x000fc800078e0206 */
[----:B------:R-:W-:-:S05]  /*2270*/  @P0 VIADD R0, R0, 0x18 ;  /* 0x0000001800000836 */ /* 0x000fca0000000000 */
[----:B------:R-:W-:-:S04]  /*2280*/  @P0 PRMT R0, R19, 0x654, R0 ;  /* 0x0000065413000816 */ /* 0x000fc80000000000 */
[----:B------:R0:W-:Y:S01]  /*2290*/  @P0 SYNCS.ARRIVE.TRANS64.RED.A1T0 RZ, [R0+URZ], RZ ;  /* 0x000000ff00ff09a7 */ /* 0x0001e2000810043f */
[----:B------:R-:W-:-:S13]  /*22a0*/  ISETP.GT.U32.AND P0, PT, R18, 0x1, PT ;  /* 0x000000011200780c */ /* 0x000fda0003f04070 */
[----:B0-----:R-:W-:Y:S05]  /*22b0*/  @P0 BRA `(.L_x_30) ;  /* 0x0000000000040947 */ /* 0x001fea0003800000 */
[----:B------:R-:W-:Y:S01]  /*22c0*/  BPT.TRAP 0x1 ;  /* 0x000000040000795c */ /* 0x000fe20000300000 */
.L_x_30:
[----:B------:R-:W-:Y:S01]  /*22d0*/  IMAD.SHL.U32 R3, R100, 0x80, RZ ;  /* 0x0000008064037824 */ /* 0x000fe200078e00ff */
[----:B------:R-:W-:Y:S01]  /*22e0*/  UIADD3 UR42, UR43, UR42, URZ ;  /* 0x0000002a2b2a7290 */ /* 0x000fe2000fffe03f */
[----:B------:R-:W-:Y:S01]  /*22f0*/  SHF.R.S32.HI R13, RZ, 0x1f, R99 ;  /* 0x0000001fff0d7819 */ /* 0x000fe20000011463 */
[----:B------:R-:W-:Y:S01]  /*2300*/  UISETP.GE.U32.AND UP1, UPT, UR43, 0x3, UPT ;  /* 0x000000032b00788c */ /* 0x000fe2000bf26070 */
[----:B------:R-:W-:Y:S01]  /*2310*/  IMAD.SHL.U32 R7, R101, 0x80, RZ ;  /* 0x0000008065077824 */ /* 0x000fe200078e00ff */
[----:B------:R-:W-:Y:S01]  /*2320*/  ULDC UR7, c[0x0][0x288] ;  /* 0x0000a20000077ab9 */ /* 0x000fe20000000800 */
[C---:B------:R-:W-:Y:S01]  /*2330*/  LOP3.LUT R8, R3.reuse, 0x6, R94, 0xf8, !PT ;  /* 0x0000000603087812 */ /* 0x040fe200078ef85e */
[----:B------:R-:W-:Y:S01]  /*2340*/  UISETP.GT.U32.AND UP0, UPT, UR42, 0x2, UPT ;  /* 0x000000022a00788c */ /* 0x000fe2000bf04070 */
[----:B------:R-:W-:Y:S01]  /*2350*/  ISETP.GE.AND P0, PT, R3, UR7, PT ;  /* 0x0000000703007c0c */ /* 0x000fe2000bf06270 */
[----:B------:R-:W-:Y:S01]  /*2360*/  ULDC.64 UR4, c[0x0][0x5d0] ;  /* 0x0001740000047ab9 */ /* 0x000fe20000000a00 */
[--C-:B------:R-:W-:Y:S01]  /*2370*/  SHF.R.S32.HI R9, RZ, 0x1f, R8.reuse ;  /* 0x0000001fff097819 */ /* 0x100fe20000011408 */
[----:B------:R-:W-:Y:S01]  /*2380*/  ULDC UR10, c[0x0][0x284] ;  /* 0x0000a100000a7ab9 */ /* 0x000fe20000000800 */
[----:B------:R-:W-:Y:S01]  /*2390*/  IMAD R0, R13, UR4, RZ ;  /* 0x000000040d007c24 */ /* 0x000fe2000f8e02ff */
[----:B------:R-:W-:Y:S01]  /*23a0*/  UISETP.LT.U32.AND UP0, UPT, UR43, 0x3, UP0 ;  /* 0x000000032b00788c */ /* 0x000fe20008701070 */
[----:B------:R-:W-:Y:S01]  /*23b0*/  ISETP.GE.OR P0, PT, R7, UR10, P0 ;  /* 0x0000000a07007c0c */ /* 0x000fe20008706670 */
[----:B------:R-:W-:Y:S01]  /*23c0*/  IMAD.WIDE.U32 R4, R99, UR4, R8 ;  /* 0x0000000463047c25 */ /* 0x000fe2000f8e0008 */
[----:B------:R-:W-:Y:S01]  /*23d0*/  ULDC.64 UR8, c[0x0][0x5c8] ;  /* 0x0001720000087ab9 */ /* 0x000fe20000000a00 */
[----:B------:R-:W-:-:S02]  /*23e0*/  USEL UR6, URZ, 0x1, !UP0 ;  /* 0x000000013f067887 */ /* 0x000fc4000c000000 */
[----:B------:R-:W-:Y:S01]  /*23f0*/  IMAD R11, R99, UR5, R0 ;  /* 0x00000005630b7c24 */ /* 0x000fe2000f8e0200 */
[----:B------:R-:W-:Y:S01]  /*2400*/  @UP1 UIMAD.WIDE.U32 UR4, UR42, -0x55555555, URZ ;  /* 0xaaaaaaab2a0418a5 */ /* 0x000fe2000f8e003f */
[----:B------:R-:W-:Y:S01]  /*2410*/  IMAD.WIDE R100, R101, 0x80, R22 ;  /* 0x0000008065647825 */ /* 0x000fe200078e0216 */
[----:B------:R-:W-:Y:S02]  /*2420*/  ULOP3.LUT UR40, UR40, UR6, URZ, 0x3c, !UPT ;  /* 0x0000000628287292 */ /* 0x000fe4000f8e3c3f */
[----:B------:R-:W-:Y:S01]  /*2430*/  @UP1 USHF.R.U32.HI UR4, URZ, 0x1, UR5 ;  /* 0x000000013f041899 */ /* 0x000fe20008011605 */
[----:B------:R-:W-:Y:S02]  /*2440*/  IMAD.IADD R5, R5, 0x1, R11 ;  /* 0x0000000105057824 */ /* 0x000fe400078e020b */
[----:B------:R-:W-:Y:S01]  /*2450*/  IMAD R11, R101, UR8, RZ ;  /* 0x00000008650b7c24 */ /* 0x000fe2000f8e02ff */
[----:B------:R-:W-:Y:S01]  /*2460*/  @UP1 ULOP3.LUT UR40, UR40, 0x1, UR4, 0x78, !UPT ;  /* 0x0000000128281892 */ /* 0x000fe2000f8e7804 */
[----:B------:R-:W-:-:S04]  /*2470*/  IMAD.WIDE.U32 R104, R100, UR8, R4 ;  /* 0x0000000864687c25 */ /* 0x000fc8000f8e0004 */
[----:B------:R-:W-:Y:S02]  /*2480*/  IMAD R11, R100, UR9, R11 ;  /* 0x00000009640b7c24 */ /* 0x000fe4000f8e020b */
[----:B------:R-:W-:Y:S01]  /*2490*/  IMAD.MOV.U32 R0, RZ, RZ, -0x1 ;  /* 0xffffffffff007424 */ /* 0x000fe200078e00ff */
[----:B------:R-:W-:Y:S06]  /*24a0*/  @P0 BRA `(.L_x_32) ;  /* 0x0000004000040947 */ /* 0x000fec0003800000 */
[----:B-----5:R-:W-:Y:S01]  /*24b0*/  FSETP.NEU.AND P1, PT, R89, RZ, PT ;  /* 0x000000ff5900720b */ /* 0x020fe20003f2d000 */
[----:B------:R-:W-:Y:S01]  /*24c0*/  IMAD.IADD R4, R93, 0x1, -R3 ;  /* 0x000000015d047824 */ /* 0x000fe200078e0a03 */
[----:B------:R-:W-:Y:S01]  /*24d0*/  BSSY B0, `(.L_x_32) ;  /* 0x00003fe000007945 */ /* 0x000fe20003800000 */
[----:B------:R-:W-:Y:S02]  /*24e0*/  IMAD.IADD R3, R98, 0x1, -R7 ;  /* 0x0000000162037824 */ /* 0x000fe400078e0a07 */
[----:B------:R-:W-:Y:S01]  /*24f0*/  IMAD.IADD R115, R105, 0x1, R11 ;  /* 0x0000000169737824 */ /* 0x000fe200078e020b */
[----:B------:R-:W-:-:S04]  /*2500*/  ISETP.GT.AND P0, PT, R4, RZ, PT ;  /* 0x000000ff0400720c */ /* 0x000fc80003f04270 */
[----:B------:R-:W-:-:S03]  /*2510*/  ISETP.GT.AND P3, PT, R3, RZ, P0 ;  /* 0x000000ff0300720c */ /* 0x000fc60000764270 */
[----:B------:R-:W-:Y:S10]  /*2520*/  @!P1 BRA `(.L_x_33) ;  /* 0x0000002c00289947 */ /* 0x000ff40003800000 */
[----:B------:R-:W0:Y:S01]  /*2530*/  LDC.64 R108, c[0x0][0x5b8] ;  /* 0x00016e00ff6c7b82 */ /* 0x000e220000000a00 */
[----:B------:R-:W-:-:S07]  /*2540*/  ULDC.64 UR4, c[0x0][0x5c0] ;  /* 0x0001700000047ab9 */ /* 0x000fce0000000a00 */
[----:B------:R-:W1:Y:S08]  /*2550*/  LDC.64 R110, c[0x0][0x5b0] ;  /* 0x00016c00ff6e7b82 */ /* 0x000e700000000a00 */
[----:B------:R-:W2:Y:S01]  /*2560*/  LDC.64 R112, c[0x0][0x5a8] ;  /* 0x00016a00ff707b82 */ /* 0x000ea20000000a00 */
[-C--:B0-----:R-:W-:Y:S02]  /*2570*/  IMAD R6, R13, R108.reuse, RZ ;  /* 0x0000006c0d067224 */ /* 0x081fe400078e02ff */
[----:B------:R-:W-:-:S04]  /*2580*/  IMAD.WIDE.U32 R106, R99, R108, R8 ;  /* 0x0000006c636a7225 */ /* 0x000fc800078e0008 */
[----:B------:R-:W-:Y:S02]  /*2590*/  IMAD R105, R99, R109, R6 ;  /* 0x0000006d63697224 */ /* 0x000fe400078e0206 */
[-C--:B-1----:R-:W-:Y:S02]  /*25a0*/  IMAD R5, R101, R110.reuse, RZ ;  /* 0x0000006e65057224 */ /* 0x082fe400078e02ff */
[----:B------:R-:W-:Y:S02]  /*25b0*/  IMAD.IADD R13, R107, 0x1, R105 ;  /* 0x000000016b0d7824 */ /* 0x000fe400078e0269 */
[----:B------:R-:W-:Y:S02]  /*25c0*/  IMAD.MOV.U32 R12, RZ, RZ, R106 ;  /* 0x000000ffff0c7224 */ /* 0x000fe400078e006a */
[C---:B------:R-:W-:Y:S02]  /*25d0*/  IMAD R109, R100.reuse, R111, R5 ;  /* 0x0000006f646d7224 */ /* 0x040fe400078e0205 */
[----:B------:R-:W-:-:S04]  /*25e0*/  IMAD.WIDE.U32 R6, R100, R110, R12 ;  /* 0x0000006e64067225 */ /* 0x000fc800078e000c */
[----:B------:R-:W-:Y:S01]  /*25f0*/  IMAD.IADD R5, R7, 0x1, R109 ;  /* 0x0000000107057824 */ /* 0x000fe200078e026d */
[----:B--2---:R-:W-:-:S04]  /*2600*/  LEA R14, P1, R6, R112, 0x1 ;  /* 0x00000070060e7211 */ /* 0x004fc800078208ff */
[----:B------:R-:W-:-:S05]  /*2610*/  LEA.HI.X R15, R6, R113, R5, 0x1, P1 ;  /* 0x00000071060f7211 */ /* 0x000fca00008f0c05 */
[----:B------:R0:W2:Y:S01]  /*2620*/  @P3 LDG.E.LTC128B.U16 R5, desc[UR36][R14.64] ;  /* 0x000000240e053981 */ /* 0x0000a2000c1e1520 */
[----:B------:R-:W-:Y:S01]  /*2630*/  IMAD.WIDE.U32 R6, R100, R110, R8 ;  /* 0x0000006e64067225 */ /* 0x000fe200078e0008 */
[----:B------:R-:W-:Y:S03]  /*2640*/  BSSY B1, `(.L_x_34) ;  /* 0x0000013000017945 */ /* 0x000fe60003800000 */
[----:B------:R-:W-:Y:S02]  /*2650*/  IMAD.IADD R7, R109, 0x1, R7 ;  /* 0x000000016d077824 */ /* 0x000fe400078e0207 */
[----:B------:R-:W-:Y:S01]  /*2660*/  IMAD.WIDE.U32 R20, R99, R108, R6 ;  /* 0x0000006c63147225 */ /* 0x000fe200078e0006 */
[----:B0-----:R-:W-:-:S03]  /*2670*/  SHF.L.U64.HI R15, R110, 0x3, R111 ;  /* 0x000000036e0f7819 */ /* 0x001fc6000001026f */
[----:B------:R-:W-:Y:S01]  /*2680*/  IMAD.IADD R7, R105, 0x1, R21 ;  /* 0x0000000169077824 */ /* 0x000fe200078e0215 */
[----:B------:R-:W-:Y:S01]  /*2690*/  LEA R6, P4, R20, R112, 0x1 ;  /* 0x0000007014067211 */ /* 0x000fe200078808ff */
[----:B------:R-:W-:-:S03]  /*26a0*/  IMAD.SHL.U32 R14, R110, 0x8, RZ ;  /* 0x000000086e0e7824 */ /* 0x000fc600078e00ff */
[----:B------:R-:W-:Y:S01]  /*26b0*/  LEA.HI.X R7, R20, R113, R7, 0x1, P4 ;  /* 0x0000007114077211 */ /* 0x000fe200020f0c07 */
[----:B--2---:R-:W-:-:S04]  /*26c0*/  IMAD.U32 R10, R5, 0x10000, RZ ;  /* 0x00010000050a7824 */ /* 0x004fc800078e00ff */
[----:B------:R-:W-:Y:S01]  /*26d0*/  FMUL R11, R10, R89 ;  /* 0x000000590a0b7220 */ /* 0x000fe20000400000 */
[----:B------:R-:W-:-:S03]  /*26e0*/  LEA R10, P1, R104, UR4, 0x1 ;  /* 0x00000004680a7c11 */ /* 0x000fc6000f8208ff */
[----:B------:R-:W-:Y:S01]  /*26f0*/  FFMA R24, R24, R88, R11 ;  /* 0x0000005818187223 */ /* 0x000fe2000000000b */
[----:B------:R-:W-:Y:S02]  /*2700*/  LEA.HI.X R11, R104, UR5, R115, 0x1, P1 ;  /* 0x00000005680b7c11 */ /* 0x000fe400088f0c73 */
[----:B------:R-:W-:Y:S02]  /*2710*/  ISETP.GT.AND P1, PT, R4, 0x1, PT ;  /* 0x000000010400780c */ /* 0x000fe40003f24270 */
[----:B------:R-:W-:Y:S02]  /*2720*/  F2FP.BF16.F32.PACK_AB R24, RZ, R24 ;  /* 0x00000018ff18723e */ /* 0x000fe400000010ff */
[----:B------:R-:W-:-:S03]  /*2730*/  ISETP.GT.AND P2, PT, R3, RZ, P1 ;  /* 0x000000ff0300720c */ /* 0x000fc60000f44270 */
[----:B------:R0:W-:Y:S10]  /*2740*/  @P3 STG.E.U16 desc[UR36][R10.64], R24 ;  /* 0x000000180a003986 */ /* 0x0001f4000c101524 */
[----:B------:R-:W-:Y:S05]  /*2750*/  @!P2 BRA `(.L_x_35) ;  /* 0x000000000004a947 */ /* 0x000fea0003800000 */
[----:B------:R1:W5:Y:S02]  /*2760*/  LDG.E.LTC128B.U16 R5, desc[UR36][R6.64+0x2] ;  /* 0x0000022406057981 */ /* 0x000364000c1e1520 */
.L_x_35:
[----:B------:R-:W-:Y:S05]  /*2770*/  BSYNC B1 ;  /* 0x0000000000017941 */ /* 0x000fea0003800000 */
.L_x_34:
[----:B-----5:R-:W-:Y:S01]  /*2780*/  IMAD.U32 R12, R5, 0x10000, RZ ;  /* 0x00010000050c7824 */ /* 0x020fe200078e00ff */
[----:B------:R-:W-:Y:S01]  /*2790*/  ISETP.GT.AND P0, PT, R3, 0x8, P0 ;  /* 0x000000080300780c */ /* 0x000fe20000704270 */
[----:B------:R-:W-:Y:S01]  /*27a0*/  IMAD.WIDE.U32 R20, R100, R110, R14 ;  /* 0x0000006e64147225 */ /* 0x000fe200078e000e */
[----:B0-----:R-:W-:-:S03]  /*27b0*/  PRMT R24, R5, 0x7610, R24 ;  /* 0x0000761005187816 */ /* 0x001fc60000000018 */
[----:B------:R-:W-:Y:S01]  /*27c0*/  FMUL R12, R12, R89 ;  /* 0x000000590c0c7220 */ /* 0x000fe20000400000 */
[----:B------:R-:W-:Y:S01]  /*27d0*/  IMAD.IADD R109, R109, 0x1, R21 ;  /* 0x000000016d6d7824 */ /* 0x000fe200078e0215 */
[----:B------:R-:W-:Y:S02]  /*27e0*/  IADD3 R106, P3, R106, R20, RZ ;  /* 0x000000146a6a7210 */ /* 0x000fe40007f7e0ff */
[----:B------:R-:W-:-:S03]  /*27f0*/  FFMA R12, R25, R88, R12 ;  /* 0x00000058190c7223 */ /* 0x000fc6000000000c */
[----:B------:R-:W-:Y:S02]  /*2800*/  IMAD.X R13, R109, 0x1, R13, P3 ;  /* 0x000000016d0d7824 */ /* 0x000fe400018e060d */
[----:B------:R-:W-:Y:S02]  /*2810*/  F2FP.BF16.F32.PACK_AB R12, RZ, R12 ;  /* 0x0000000cff0c723e */ /* 0x000fe400000010ff */
[----:B------:R-:W-:Y:S02]  /*2820*/  LEA R14, P3, R106, R112, 0x1 ;  /* 0x000000706a0e7211 */ /* 0x000fe400078608ff */
[----:B------:R-:W-:Y:S02]  /*2830*/  PRMT R21, R12, 0x7610, R21 ;  /* 0x000076100c157816 */ /* 0x000fe40000000015 */
[----:B------:R-:W-:-:S03]  /*2840*/  LEA.HI.X R15, R106, R113, R13, 0x1, P3 ;  /* 0x000000716a0f7211 */ /* 0x000fc600018f0c0d */
[----:B------:R0:W-:Y:S04]  /*2850*/  @P2 STG.E.U16 desc[UR36][R10.64+0x2], R21 ;  /* 0x000002150a002986 */ /* 0x0001e8000c101524 */
[----:B------:R-:W2:Y:S01]  /*2860*/  @P0 LDG.E.LTC128B.U16 R24, desc[UR36][R14.64] ;  /* 0x000000240e180981 */ /* 0x000ea2000c1e1520 */
[----:B------:R-:W-:Y:S01]  /*2870*/  IADD3 R20, P2, R8, R20, RZ ;  /* 0x0000001408147210 */ /* 0x000fe20007f5e0ff */
[----:B------:R-:W-:Y:S01]  /*2880*/  BSSY B1, `(.L_x_36) ;  /* 0x0000011000017945 */ /* 0x000fe20003800000 */
[C---:B------:R-:W-:Y:S02]  /*2890*/  SHF.L.U64.HI R13, R90.reuse, 0x1, R91 ;  /* 0x000000015a0d7819 */ /* 0x040fe4000001025b */
[----:B------:R-:W-:Y:S01]  /*28a0*/  ISETP.GT.AND P1, PT, R3, 0x8, P1 ;  /* 0x000000080300780c */ /* 0x000fe20000f24270 */
[----:B0-----:R-:W-:Y:S01]  /*28b0*/  IMAD.X R21, R9, 0x1, R109, P2 ;  /* 0x0000000109157824 */ /* 0x001fe200010e066d */
[----:B------:R-:W-:Y:S01]  /*28c0*/  LEA R12, P2, R90, R10, 0x1 ;  /* 0x0000000a5a0c7211 */ /* 0x000fe200078408ff */
[----:B------:R-:W-:-:S04]  /*28d0*/  IMAD.WIDE.U32 R20, R99, R108, R20 ;  /* 0x0000006c63147225 */ /* 0x000fc800078e0014 */
[----:B------:R-:W-:Y:S02]  /*28e0*/  IMAD.X R13, R13, 0x1, R11, P2 ;  /* 0x000000010d0d7824 */ /* 0x000fe400010e060b */
[----:B------:R-:W-:Y:S02]  /*28f0*/  IMAD.IADD R9, R105, 0x1, R21 ;  /* 0x0000000169097824 */ /* 0x000fe400078e0215 */
[----:B--2---:R-:W-:-:S04]  /*2900*/  IMAD.U32 R8, R24, 0x10000, RZ ;  /* 0x0001000018087824 */ /* 0x004fc800078e00ff */
[----:B------:R-:W-:Y:S01]  /*2910*/  FMUL R5, R8, R89 ;  /* 0x0000005908057220 */ /* 0x000fe20000400000 */
[----:B------:R-:W-:-:S03]  /*2920*/  LEA R8, P3, R20, R112, 0x1 ;  /* 0x0000007014087211 */ /* 0x000fc600078608ff */
[----:B------:R-:W-:Y:S01]  /*2930*/  FFMA R5, R26, R88, R5 ;  /* 0x000000581a057223 */ /* 0x000fe20000000005 */
[----:B------:R-:W-:-:S04]  /*2940*/  LEA.HI.X R9, R20, R113, R9, 0x1, P3 ;  /* 0x0000007114097211 */ /* 0x000fc800018f0c09 */
[----:B------:R-:W-:-:S05]  /*2950*/  F2FP.BF16.F32.PACK_AB R5, RZ, R5 ;  /* 0x00000005ff05723e */ /* 0x000fca00000010ff */
[----:B------:R0:W-:Y:S01]  /*2960*/  @P0 STG.E.U16 desc[UR36][R12.64], R5 ;  /* 0x000000050c000986 */ /* 0x0001e2000c101524 */
[----:B------:R-:W-:Y:S05]  /*2970*/  @!P1 BRA `(.L_x_37) ;  /* 0x0000000000049947 */ /* 0x000fea0003800000 */
[----:B------:R2:W5:Y:S02]  /*2980*/  LDG.E.LTC128B.U16 R24, desc[UR36][R8.64+0x2] ;  /* 0x0000022408187981 */ /* 0x000564000c1e1520 */
.L_x_37:
[----:B------:R-:W-:Y:S05]  /*2990*/  BSYNC B1 ;  /* 0x0000000000017941 */ /* 0x000fea0003800000 */
.L_x_36:
[----:B-----5:R-:W-:Y:S01]  /*29a0*/  IMAD.U32 R14, R24, 0x10000, RZ ;  /* 0x00010000180e7824 */ /* 0x020fe200078e00ff */
[----:B------:R-:W-:Y:S01]  /*29b0*/  ISETP.GT.AND P0, PT, R4, 0x8, PT ;  /* 0x000000080400780c */ /* 0x000fe20003f04270 */
[----:B------:R-:W-:Y:S02]  /*29c0*/  BSSY B1, `(.L_x_38) ;  /* 0x0000008000017945 */ /* 0x000fe40003800000 */
[----:B------:R-:W-:Y:S01]  /*29d0*/  FMUL R14, R14, R89 ;  /* 0x000000590e0e7220 */ /* 0x000fe20000400000 */
[----:B------:R-:W-:-:S03]  /*29e0*/  ISETP.GT.AND P2, PT, R3, RZ, P0 ;  /* 0x000000ff0300720c */ /* 0x000fc60000744270 */
[----:B------:R-:W-:-:S05]  /*29f0*/  FFMA R14, R27, R88, R14 ;  /* 0x000000581b0e7223 */ /* 0x000fca000000000e */
[----:B------:R-:W-:-:S05]  /*2a00*/  F2FP.BF16.F32.PACK_AB R14, RZ, R14 ;  /* 0x0000000eff0e723e */ /* 0x000fca00000010ff */
[----:B------:R3:W-:Y:S01]  /*2a10*/  @P1 STG.E.U16 desc[UR36][R12.64+0x2], R14 ;  /* 0x0000020e0c001986 */ /* 0x0007e2000c101524 */
[----:B------:R-:W-:Y:S05]  /*2a20*/  @!P2 BRA `(.L_x_39) ;  /* 0x000000000004a947 */ /* 0x000fea0003800000 */
[----:B------:R4:W5:Y:S02]  /*2a30*/  LDG.E.LTC128B.U16 R24, desc[UR36][R6.64+0x10] ;  /* 0x0000102406187981 */ /* 0x000964000c1e1520 */
.L_x_39:
[----:B------:R-:W-:Y:S05]  /*2a40*/  BSYNC B1 ;  /* 0x0000000000017941 */ /* 0x000fea0003800000 */
.L_x_38:
[----:B---3-5:R-:W-:Y:S01]  /*2a50*/  IMAD.U32 R14, R24, 0x10000, RZ ;  /* 0x00010000180e7824 */ /* 0x028fe200078e00ff */
[----:B------:R-:W-:Y:S01]  /*2a60*/  ISETP.GT.AND P1, PT, R4, 0x9, PT ;  /* 0x000000090400780c */ /* 0x000fe20003f24270 */
[----:B------:R-:W-:Y:S02]  /*2a70*/  BSSY B1, `(.L_x_40) ;  /* 0x0000008000017945 */ /* 0x000fe40003800000 */
[----:B0-----:R-:W-:Y:S01]  /*2a80*/  FMUL R5, R14, R89 ;  /* 0x000000590e057220 */ /* 0x001fe20000400000 */
[----:B------:R-:W-:-:S03]  /*2a90*/  ISETP.GT.AND P3, PT, R3, RZ, P1 ;  /* 0x000000ff0300720c */ /* 0x000fc60000f64270 */
[----:B------:R-:W-:-:S05]  /*2aa0*/  FFMA R5, R28, R88, R5 ;  /* 0x000000581c057223 */ /* 0x000fca0000000005 */
[----:B------:R-:W-:-:S05]  /*2ab0*/  F2FP.BF16.F32.PACK_AB R5, RZ, R5 ;  /* 0x00000005ff05723e */ /* 0x000fca00000010ff */
[----:B------:R0:W-:Y:S01]  /*2ac0*/  @P2 STG.E.U16 desc[UR36][R10.64+0x10], R5 ;  /* 0x000010050a002986 */ /* 0x0001e2000c101524 */
[----:B------:R-:W-:Y:S05]  /*2ad0*/  @!P3 BRA `(.L_x_41) ;  /* 0x000000000004b947 */ /* 0x000fea0003800000 */
[----:B------:R3:W5:Y:S02]  /*2ae0*/  LDG.E.LTC128B.U16 R24, desc[UR36][R6.64+0x12] ;  /* 0x0000122406187981 */ /* 0x000764000c1e1520 */
.L_x_41:
[----:B------:R-:W-:Y:S05]  /*2af0*/  BSYNC B1 ;  /* 0x0000000000017941 */ /* 0x000fea0003800000 */
.L_x_40:
[----:B-----5:R-:W-:Y:S01]  /*2b00*/  IMAD.U32 R14, R24, 0x10000, RZ ;  /* 0x00010000180e7824 */ /* 0x020fe200078e00ff */
[----:B------:R-:W-:Y:S01]  /*2b10*/  ISETP.GT.AND P0, PT, R3, 0x8, P0 ;  /* 0x000000080300780c */ /* 0x000fe20000704270 */
[----:B------:R-:W-:Y:S02]  /*2b20*/  BSSY B1, `(.L_x_42) ;  /* 0x0000007000017945 */ /* 0x000fe40003800000 */
[----:B------:R-:W-:-:S04]  /*2b30*/  FMUL R14, R14, R89 ;  /* 0x000000590e0e7220 */ /* 0x000fc80000400000 */
[----:B------:R-:W-:-:S05]  /*2b40*/  FFMA R14, R29, R88, R14 ;  /* 0x000000581d0e7223 */ /* 0x000fca000000000e */
[----:B------:R-:W-:-:S05]  /*2b50*/  F2FP.BF16.F32.PACK_AB R14, RZ, R14 ;  /* 0x0000000eff0e723e */ /* 0x000fca00000010ff */
[----:B------:R0:W-:Y:S01]  /*2b60*/  @P3 STG.E.U16 desc[UR36][R10.64+0x12], R14 ;  /* 0x0000120e0a003986 */ /* 0x0001e2000c101524 */
[----:B------:R-:W-:Y:S05]  /*2b70*/  @!P0 BRA `(.L_x_43) ;  /* 0x0000000000048947 */ /* 0x000fea0003800000 */
[----:B------:R0:W5:Y:S02]  /*2b80*/  LDG.E.LTC128B.U16 R24, desc[UR36][R8.64+0x10] ;  /* 0x0000102408187981 */ /* 0x000164000c1e1520 */
.L_x_43:
[----:B------:R-:W-:Y:S05]  /*2b90*/  BSYNC B1 ;  /* 0x0000000000017941 */ /* 0x000fea0003800000 */
.L_x_42:
[----:B0----5:R-:W-:Y:S01]  /*2ba0*/  IMAD.U32 R14, R24, 0x10000, RZ ;  /* 0x00010000180e7824 */ /* 0x021fe200078e00ff */
        /* <DEDUP_REMOVED lines=8> */
.L_x_45:
[----:B------:R-:W-:Y:S05]  /*2c30*/  BSYNC B1 ;  /* 0x0000000000017941 */ /* 0x000fea0003800000 */
.L_x_44:
        /* <DEDUP_REMOVED lines=10> */
.L_x_47:
[----:B------:R-:W-:Y:S05]  /*2ce0*/  BSYNC B1 ;  /* 0x0000000000017941 */ /* 0x000fea0003800000 */
.L_x_46:
[----:B0----5:R-:W-:Y:S01]  /*2cf0*/  IMAD.U32 R14, R24, 0x10000, RZ ;  /* 0x00010000180e7824 */ /* 0x021fe200078e00ff */
        /* <DEDUP_REMOVED lines=9> */
.L_x_49:
[----:B------:R-:W-:Y:S05]  /*2d90*/  BSYNC B1 ;  /* 0x0000000000017941 */ /* 0x000fea0003800000 */
.L_x_48:
        /* <DEDUP_REMOVED lines=9> */
.L_x_51:
[----:B------:R-:W-:Y:S05]  /*2e30*/  BSYNC B1 ;  /* 0x0000000000017941 */ /* 0x000fea0003800000 */
.L_x_50:
        /* <DEDUP_REMOVED lines=9> */
.L_x_53:
[----:B------:R-:W-:Y:S05]  /*2ed0*/  BSYNC B1 ;  /* 0x0000000000017941 */ /* 0x000fea0003800000 */
.L_x_52:
        /* <DEDUP_REMOVED lines=10> */
.L_x_55:
[----:B------:R-:W-:Y:S05]  /*2f80*/  BSYNC B1 ;  /* 0x0000000000017941 */ /* 0x000fea0003800000 */
.L_x_54:
        /* <DEDUP_REMOVED lines=10> */
.L_x_57:
[----:B------:R-:W-:Y:S05]  /*3030*/  BSYNC B1 ;  /* 0x0000000000017941 */ /* 0x000fea0003800000 */
.L_x_56:
        /* <DEDUP_REMOVED lines=9> */
.L_x_59:
[----:B------:R-:W-:Y:S05]  /*30d0*/  BSYNC B1 ;  /* 0x0000000000017941 */ /* 0x000fea0003800000 */
.L_x_58:
        /* <DEDUP_REMOVED lines=9> */
.L_x_61:
[----:B------:R-:W-:Y:S05]  /*3170*/  BSYNC B1 ;  /* 0x0000000000017941 */ /* 0x000fea0003800000 */
.L_x_60:
        /* <DEDUP_REMOVED lines=10> */
.L_x_63:
[----:B------:R-:W-:Y:S05]  /*3220*/  BSYNC B1 ;  /* 0x0000000000017941 */ /* 0x000fea0003800000 */
.L_x_62:
        /* <DEDUP_REMOVED lines=10> */
.L_x_65:
[----:B------:R-:W-:Y:S05]  /*32d0*/  BSYNC B1 ;  /* 0x0000000000017941 */ /* 0x000fea0003800000 */
.L_x_64:
        /* <DEDUP_REMOVED lines=9> */
.L_x_67:
[----:B------:R-:W-:Y:S05]  /*3370*/  BSYNC B1 ;  /* 0x0000000000017941 */ /* 0x000fea0003800000 */
.L_x_66:
        /* <DEDUP_REMOVED lines=9> */
.L_x_69:
[----:B------:R-:W-:Y:S05]  /*3410*/  BSYNC B1 ;  /* 0x0000000000017941 */ /* 0x000fea0003800000 */
.L_x_68:
        /* <DEDUP_REMOVED lines=10> */
.L_x_71:
[----:B------:R-:W-:Y:S05]  /*34c0*/  BSYNC B1 ;  /* 0x0000000000017941 */ /* 0x000fea0003800000 */
.L_x_70:
        /* <DEDUP_REMOVED lines=10> */
.L_x_73:
[----:B------:R-:W-:Y:S05]  /*3570*/  BSYNC B1 ;  /* 0x0000000000017941 */ /* 0x000fea0003800000 */
.L_x_72:
        /* <DEDUP_REMOVED lines=9> */
.L_x_75:
[----:B------:R-:W-:Y:S05]  /*3610*/  BSYNC B1 ;  /* 0x0000000000017941 */ /* 0x000fea0003800000 */
.L_x_74:
        /* <DEDUP_REMOVED lines=9> */
.L_x_77:
[----:B------:R-:W-:Y:S05]  /*36b0*/  BSYNC B1 ;  /* 0x0000000000017941 */ /* 0x000fea0003800000 */
.L_x_76:
        /* <DEDUP_REMOVED lines=10> */
.L_x_79:
[----:B------:R-:W-:Y:S05]  /*3760*/  BSYNC B1 ;  /* 0x0000000000017941 */ /* 0x000fea0003800000 */
.L_x_78:
        /* <DEDUP_REMOVED lines=10> */
.L_x_81:
[----:B------:R-:W-:Y:S05]  /*3810*/  BSYNC B1 ;  /* 0x0000000000017941 */ /* 0x000fea0003800000 */
.L_x_80:
        /* <DEDUP_REMOVED lines=9> */
.L_x_83:
[----:B------:R-:W-:Y:S05]  /*38b0*/  BSYNC B1 ;  /* 0x0000000000017941 */ /* 0x000fea0003800000 */
.L_x_82:
        /* <DEDUP_REMOVED lines=9> */
.L_x_85:
[----:B------:R-:W-:Y:S05]  /*3950*/  BSYNC B1 ;  /* 0x0000000000017941 */ /* 0x000fea0003800000 */
.L_x_84:
        /* <DEDUP_REMOVED lines=10> */
.L_x_87:
[----:B------:R-:W-:Y:S05]  /*3a00*/  BSYNC B1 ;  /* 0x0000000000017941 */ /* 0x000fea0003800000 */
.L_x_86:
        /* <DEDUP_REMOVED lines=10> */
.L_x_89:
[----:B------:R-:W-:Y:S05]  /*3ab0*/  BSYNC B1 ;  /* 0x0000000000017941 */ /* 0x000fea0003800000 */
.L_x_88:
        /* <DEDUP_REMOVED lines=9> */
.L_x_91:
[----:B------:R-:W-:Y:S05]  /*3b50*/  BSYNC B1 ;  /* 0x0000000000017941 */ /* 0x000fea0003800000 */
.L_x_90:
        /* <DEDUP_REMOVED lines=9> */
.L_x_93:
[----:B------:R-:W-:Y:S05]  /*3bf0*/  BSYNC B1 ;  /* 0x0000000000017941 */ /* 0x000fea0003800000 */
.L_x_92:
        /* <DEDUP_REMOVED lines=10> */
.L_x_95:
[----:B------:R-:W-:Y:S05]  /*3ca0*/  BSYNC B1 ;  /* 0x0000000000017941 */ /* 0x000fea0003800000 */
.L_x_94:
        /* <DEDUP_REMOVED lines=10> */
.L_x_97:
[----:B------:R-:W-:Y:S05]  /*3d50*/  BSYNC B1 ;  /* 0x0000000000017941 */ /* 0x000fea0003800000 */
.L_x_96:
        /* <DEDUP_REMOVED lines=9> */
.L_x_99:
[----:B------:R-:W-:Y:S05]  /*3df0*/  BSYNC B1 ;  /* 0x0000000000017941 */ /* 0x000fea0003800000 */
.L_x_98:
        /* <DEDUP_REMOVED lines=9> */
.L_x_101:
[----:B------:R-:W-:Y:S05]  /*3e90*/  BSYNC B1 ;  /* 0x0000000000017941 */ /* 0x000fea0003800000 */
.L_x_100:
        /* <DEDUP_REMOVED lines=10> */
.L_x_103:
[----:B------:R-:W-:Y:S05]  /*3f40*/  BSYNC B1 ;  /* 0x0000000000017941 */ /* 0x000fea0003800000 */
.L_x_102:
        /* <DEDUP_REMOVED lines=10> */
.L_x_105:
[----:B------:R-:W-:Y:S05]  /*3ff0*/  BSYNC B1 ;  /* 0x0000000000017941 */ /* 0x000fea0003800000 */
.L_x_104:
        /* <DEDUP_REMOVED lines=9> */
.L_x_107:
[----:B------:R-:W-:Y:S05]  /*4090*/  BSYNC B1 ;  /* 0x0000000000017941 */ /* 0x000fea0003800000 */
.L_x_106:
        /* <DEDUP_REMOVED lines=9> */
.L_x_109:
[----:B------:R-:W-:Y:S05]  /*4130*/  BSYNC B1 ;  /* 0x0000000000017941 */ /* 0x000fea0003800000 */
.L_x_108:
        /* <DEDUP_REMOVED lines=10> */
.L_x_111:
[----:B------:R-:W-:Y:S05]  /*41e0*/  BSYNC B1 ;  /* 0x0000000000017941 */ /* 0x000fea0003800000 */
.L_x_110:
        /* <DEDUP_REMOVED lines=10> */
.L_x_113:
[----:B------:R-:W-:Y:S05]  /*4290*/  BSYNC B1 ;  /* 0x0000000000017941 */ /* 0x000fea0003800000 */
.L_x_112:
        /* <DEDUP_REMOVED lines=9> */
.L_x_115:
[----:B------:R-:W-:Y:S05]  /*4330*/  BSYNC B1 ;  /* 0x0000000000017941 */ /* 0x000fea0003800000 */
.L_x_114:
        /* <DEDUP_REMOVED lines=9> */
.L_x_117:
[----:B------:R-:W-:Y:S05]  /*43d0*/  BSYNC B1 ;  /* 0x0000000000017941 */ /* 0x000fea0003800000 */
.L_x_116:
        /* <DEDUP_REMOVED lines=10> */
.L_x_119:
[----:B------:R-:W-:Y:S05]  /*4480*/  BSYNC B1 ;  /* 0x0000000000017941 */ /* 0x000fea0003800000 */
.L_x_118:
        /* <DEDUP_REMOVED lines=10> */
.L_x_121:
[----:B------:R-:W-:Y:S05]  /*4530*/  BSYNC B1 ;  /* 0x0000000000017941 */ /* 0x000fea0003800000 */
.L_x_120:
        /* <DEDUP_REMOVED lines=9> */
.L_x_123:
[----:B------:R-:W-:Y:S05]  /*45d0*/  BSYNC B1 ;  /* 0x0000000000017941 */ /* 0x000fea0003800000 */
.L_x_122:
        /* <DEDUP_REMOVED lines=9> */
.L_x_125:
[----:B------:R-:W-:Y:S05]  /*4670*/  BSYNC B1 ;  /* 0x0000000000017941 */ /* 0x000fea0003800000 */
.L_x_124:
        /* <DEDUP_REMOVED lines=10> */
.L_x_127:
[----:B------:R-:W-:Y:S05]  /*4720*/  BSYNC B1 ;  /* 0x0000000000017941 */ /* 0x000fea0003800000 */
.L_x_126:
        /* <DEDUP_REMOVED lines=10> */
.L_x_129:
[----:B------:R-:W-:Y:S05]  /*47d0*/  BSYNC B1 ;  /* 0x0000000000017941 */ /* 0x000fea0003800000 */
.L_x_128:
        /* <DEDUP_REMOVED lines=9> */
.L_x_131:
[----:B------:R-:W-:Y:S05]  /*4870*/  BSYNC B1 ;  /* 0x0000000000017941 */ /* 0x000fea0003800000 */
.L_x_130:
        /* <DEDUP_REMOVED lines=9> */
.L_x_133:
[----:B------:R-:W-:Y:S05]  /*4910*/  BSYNC B1 ;  /* 0x0000000000017941 */ /* 0x000fea0003800000 */
.L_x_132:
        /* <DEDUP_REMOVED lines=10> */
.L_x_135:
[----:B------:R-:W-:Y:S05]  /*49c0*/  BSYNC B1 ;  /* 0x0000000000017941 */ /* 0x000fea0003800000 */
.L_x_134:
        /* <DEDUP_REMOVED lines=10> */
.L_x_137:
[----:B------:R-:W-:Y:S05]  /*4a70*/  BSYNC B1 ;  /* 0x0000000000017941 */ /* 0x000fea0003800000 */
.L_x_136:
        /* <DEDUP_REMOVED lines=9> */
.L_x_139:
[----:B------:R-:W-:Y:S05]  /*4b10*/  BSYNC B1 ;  /* 0x0000000000017941 */ /* 0x000fea0003800000 */
.L_x_138:
        /* <DEDUP_REMOVED lines=9> */
.L_x_141:
[----:B------:R-:W-:Y:S05]  /*4bb0*/  BSYNC B1 ;  /* 0x0000000000017941 */ /* 0x000fea0003800000 */
.L_x_140:
        /* <DEDUP_REMOVED lines=10> */
.L_x_143:
[----:B------:R-:W-:Y:S05]  /*4c60*/  BSYNC B1 ;  /* 0x0000000000017941 */ /* 0x000fea0003800000 */
.L_x_142:
        /* <DEDUP_REMOVED lines=10> */
.L_x_145:
[----:B------:R-:W-:Y:S05]  /*4d10*/  BSYNC B1 ;  /* 0x0000000000017941 */ /* 0x000fea0003800000 */
.L_x_144:
        /* <DEDUP_REMOVED lines=9> */
.L_x_147:
[----:B------:R-:W-:Y:S05]  /*4db0*/  BSYNC B1 ;  /* 0x0000000000017941 */ /* 0x000fea0003800000 */
.L_x_146:
        /* <DEDUP_REMOVED lines=9> */
.L_x_149:
[----:B------:R-:W-:Y:S05]  /*4e50*/  BSYNC B1 ;  /* 0x0000000000017941 */ /* 0x000fea0003800000 */
.L_x_148:
        /* <DEDUP_REMOVED lines=10> */
.L_x_151:
[----:B------:R-:W-:Y:S05]  /*4f00*/  BSYNC B1 ;  /* 0x0000000000017941 */ /* 0x000fea0003800000 */
.L_x_150:
[----:B0----5:R-:W-:Y:S01]  /*4f10*/  IMAD.U32 R14, R24, 0x10000, RZ ;  /* 0x00010000180e7824 */ /* 0x021fe200078e00ff */
[----:B------:R-:W-:Y:S01]  /*4f20*/  ISETP.GT.AND P1, PT, R4, 0x79, PT ;  /* 0x000000790400780c */ /* 0x000fe20003f24270 */
[----:B------:R-:W-:Y:S01]  /*4f30*/  @P2 IMAD.MOV.U32 R4, RZ, RZ, R10 ;  /* 0x000000ffff042224 */ /* 0x000fe200078e000a */
[----:B------:R-:W-:Y:S01]  /*4f40*/  BSSY B1, `(.L_x_152) ;  /* 0x000000a000017945 */ /* 0x000fe20003800000 */
[----:B------:R-:W-:Y:S01]  /*4f50*/  FMUL R5, R14, R89 ;  /* 0x000000590e057220 */ /* 0x000fe20000400000 */
[----:B------:R-:W-:-:S03]  /*4f60*/  ISETP.GT.AND P3, PT, R3, RZ, P1 ;  /* 0x000000ff0300720c */ /* 0x000fc60000f64270 */
[----:B------:R-:W-:-:S05]  /*4f70*/  FFMA R5, R84, R88, R5 ;  /* 0x0000005854057223 */ /* 0x000fca0000000005 */
[----:B------:R-:W-:-:S04]  /*4f80*/  F2FP.BF16.F32.PACK_AB R5, RZ, R5 ;  /* 0x00000005ff05723e */ /* 0x000fc800000010ff */
[----:B------:R-:W-:Y:S01]  /*4f90*/  PRMT R14, R5, 0x7610, R14 ;  /* 0x00007610050e7816 */ /* 0x000fe2000000000e */
[----:B------:R-:W-:-:S05]  /*4fa0*/  @P2 IMAD.MOV.U32 R5, RZ, RZ, R11 ;  /* 0x000000ffff052224 */ /* 0x000fca00078e000b */
[----:B------:R0:W-:Y:S01]  /*4fb0*/  @P2 STG.E.U16 desc[UR36][R4.64+0xf0], R14 ;  /* 0x0000f00e04002986 */ /* 0x0001e2000c101524 */
[----:B------:R-:W-:Y:S05]  /*4fc0*/  @!P3 BRA `(.L_x_153) ;  /* 0x000000000004b947 */ /* 0x000fea0003800000 */
[----:B------:R0:W5:Y:S02]  /*4fd0*/  LDG.E.LTC128B.U16 R24, desc[UR36][R6.64+0xf2] ;  /* 0x0000f22406187981 */ /* 0x000164000c1e1520 */
.L_x_153:
[----:B------:R-:W-:Y:S05]  /*4fe0*/  BSYNC B1 ;  /* 0x0000000000017941 */ /* 0x000fea0003800000 */
.L_x_152:
        /* <DEDUP_REMOVED lines=9> */
.L_x_155:
[----:B------:R-:W-:Y:S05]  /*5080*/  BSYNC B1 ;  /* 0x0000000000017941 */ /* 0x000fea0003800000 */
.L_x_154:
[----:B0----5:R-:W-:Y:S01]  /*5090*/  IMAD.U32 R4, R24, 0x10000, RZ ;  /* 0x0001000018047824 */ /* 0x021fe200078e00ff */
[----:B------:R-:W-:Y:S01]  /*50a0*/  ISETP.GT.AND P1, PT, R3, 0x8, P1 ;  /* 0x000000080300780c */ /* 0x000fe20000f24270 */
[----:B------:R-:W-:Y:S02]  /*50b0*/  BSSY B1, `(.L_x_156) ;  /* 0x000000a000017945 */ /* 0x000fe40003800000 */
[----:B------:R-:W-:Y:S01]  /*50c0*/  FMUL R5, R4, R89 ;  /* 0x0000005904057220 */ /* 0x000fe20000400000 */
[----:B------:R-:W-:-:S03]  /*50d0*/  @P0 IMAD.MOV.U32 R4, RZ, RZ, R12 ;  /* 0x000000ffff040224 */ /* 0x000fc600078e000c */
[----:B------:R-:W-:-:S05]  /*50e0*/  FFMA R5, R86, R88, R5 ;  /* 0x0000005856057223 */ /* 0x000fca0000000005 */
[----:B------:R-:W-:-:S04]  /*50f0*/  F2FP.BF16.F32.PACK_AB R5, RZ, R5 ;  /* 0x00000005ff05723e */ /* 0x000fc800000010ff */
[----:B-1-34-:R-:W-:Y:S01]  /*5100*/  PRMT R6, R5, 0x7610, R6 ;  /* 0x0000761005067816 */ /* 0x01afe20000000006 */
[----:B------:R-:W-:-:S05]  /*5110*/  @P0 IMAD.MOV.U32 R5, RZ, RZ, R13 ;  /* 0x000000ffff050224 */ /* 0x000fca00078e000d */
[----:B------:R0:W-:Y:S01]  /*5120*/  @P0 STG.E.U16 desc[UR36][R4.64+0xf0], R6 ;  /* 0x0000f00604000986 */ /* 0x0001e2000c101524 */
[----:B------:R-:W-:Y:S05]  /*5130*/  @!P1 BRA `(.L_x_157) ;  /* 0x0000000000049947 */ /* 0x000fea0003800000 */
[----:B------:R1:W5:Y:S02]  /*5140*/  LDG.E.LTC128B.U16 R24, desc[UR36][R8.64+0xf2] ;  /* 0x0000f22408187981 */ /* 0x000364000c1e1520 */
.L_x_157:
[----:B------:R-:W-:Y:S05]  /*5150*/  BSYNC B1 ;  /* 0x0000000000017941 */ /* 0x000fea0003800000 */
.L_x_156:
[----:B------:R-:W-:Y:S05]  /*5160*/  @!P1 BRA `(.L_x_158) ;  /* 0x0000001000d09947 */ /* 0x000fea0003800000 */
[----:B-----5:R-:W-:-:S04]  /*5170*/  IMAD.U32 R24, R24, 0x10000, RZ ;  /* 0x0001000018187824 */ /* 0x020fc800078e00ff */
[----:B------:R-:W-:-:S04]  /*5180*/  FMUL R24, R24, R89 ;  /* 0x0000005918187220 */ /* 0x000fc80000400000 */
[----:B------:R-:W-:-:S05]  /*5190*/  FFMA R24, R87, R88, R24 ;  /* 0x0000005857187223 */ /* 0x000fca0000000018 */
[----:B------:R-:W-:-:S05]  /*51a0*/  F2FP.BF16.F32.PACK_AB R24, RZ, R24 ;  /* 0x00000018ff18723e */ /* 0x000fca00000010ff */
[----:B------:R3:W-:Y:S01]  /*51b0*/  STG.E.U16 desc[UR36][R12.64+0xf2], R24 ;  /* 0x0000f2180c007986 */ /* 0x0007e2000c101524 */
[----:B------:R-:W-:Y:S05]  /*51c0*/  BRA `(.L_x_158) ;  /* 0x0000001000b87947 */ /* 0x000fea0003800000 */
.L_x_33:
[----:B------:R-:W-:Y:S01]  /*51d0*/  ISETP.GT.AND P2, PT, R4, 0x1, PT ;  /* 0x000000010400780c */ /* 0x000fe20003f44270 */
[----:B------:R-:W-:Y:S01]  /*51e0*/  ULDC.64 UR4, c[0x0][0x5c0] ;  /* 0x0001700000047ab9 */ /* 0x000fe20000000a00 */
[-C--:B------:R-:W-:Y:S01]  /*51f0*/  FMUL R24, R24, R88.reuse ;  /* 0x0000005818187220 */ /* 0x080fe20000400000 */
[-C--:B------:R-:W-:Y:S01]  /*5200*/  FMUL R25, R25, R88.reuse ;  /* 0x0000005819197220 */ /* 0x080fe20000400000 */
[----:B------:R-:W-:Y:S01]  /*5210*/  ISETP.GT.AND P1, PT, R3, RZ, P2 ;  /* 0x000000ff0300720c */ /* 0x000fe20001724270 */
[-C--:B------:R-:W-:Y:S01]  /*5220*/  FMUL R26, R26, R88.reuse ;  /* 0x000000581a1a7220 */ /* 0x080fe20000400000 */
[----:B------:R-:W-:Y:S01]  /*5230*/  LEA R6, P4, R104, UR4, 0x1 ;  /* 0x0000000468067c11 */ /* 0x000fe2000f8808ff */
[----:B------:R-:W-:Y:S01]  /*5240*/  FMUL R27, R27, R88 ;  /* 0x000000581b1b7220 */ /* 0x000fe20000400000 */
[----:B------:R-:W-:Y:S01]  /*5250*/  F2FP.BF16.F32.PACK_AB R24, RZ, R24 ;  /* 0x00000018ff18723e */ /* 0x000fe200000010ff */
[-C--:B------:R-:W-:Y:S01]  /*5260*/  FMUL R28, R28, R88.reuse ;  /* 0x000000581c1c7220 */ /* 0x080fe20000400000 */
[----:B------:R-:W-:Y:S01]  /*5270*/  LEA.HI.X R7, R104, UR5, R115, 0x1, P4 ;  /* 0x0000000568077c11 */ /* 0x000fe2000a0f0c73 */
[-C--:B------:R-:W-:Y:S01]  /*5280*/  FMUL R29, R29, R88.reuse ;  /* 0x000000581d1d7220 */ /* 0x080fe20000400000 */
[----:B------:R-:W-:Y:S01]  /*5290*/  F2FP.BF16.F32.PACK_AB R25, RZ, R25 ;  /* 0x00000019ff19723e */ /* 0x000fe200000010ff */
[-C--:B------:R-:W-:Y:S01]  /*52a0*/  FMUL R30, R30, R88.reuse ;  /* 0x000000581e1e7220 */ /* 0x080fe20000400000 */
[----:B------:R-:W-:Y:S01]  /*52b0*/  ISETP.GT.AND P2, PT, R3, 0x8, P2 ;  /* 0x000000080300780c */ /* 0x000fe20001744270 */
[----:B------:R-:W-:Y:S01]  /*52c0*/  @P3 STG.E.U16 desc[UR36][R6.64], R24 ;  /* 0x0000001806003986 */ /* 0x000fe2000c101524 */
[C---:B------:R-:W-:Y:S01]  /*52d0*/  SHF.L.U64.HI R5, R90.reuse, 0x1, R91 ;  /* 0x000000015a057819 */ /* 0x040fe2000001025b */
[----:B------:R-:W-:Y:S01]  /*52e0*/  FMUL R31, R31, R88 ;  /* 0x000000581f1f7220 */ /* 0x000fe20000400000 */
[----:B------:R-:W-:Y:S01]  /*52f0*/  LEA R8, P3, R90, R6, 0x1 ;  /* 0x000000065a087211 */ /* 0x000fe200078608ff */
[----:B------:R-:W-:Y:S01]  /*5300*/  @P1 STG.E.U16 desc[UR36][R6.64+0x2], R25 ;  /* 0x0000021906001986 */ /* 0x000fe2000c101524 */
[----:B------:R-:W-:Y:S01]  /*5310*/  ISETP.GT.AND P1, PT, R3, 0x8, P0 ;  /* 0x000000080300780c */ /* 0x000fe20000724270 */
[----:B------:R-:W-:Y:S01]  /*5320*/  FMUL R32, R32, R88 ;  /* 0x0000005820207220 */ /* 0x000fe20000400000 */
[----:B------:R-:W-:Y:S01]  /*5330*/  F2FP.BF16.F32.PACK_AB R26, RZ, R26 ;  /* 0x0000001aff1a723e */ /* 0x000fe200000010ff */
[----:B------:R-:W-:Y:S01]  /*5340*/  IMAD.X R9, R5, 0x1, R7, P3 ;  /* 0x0000000105097824 */ /* 0x000fe200018e0607 */
[----:B------:R-:W-:Y:S01]  /*5350*/  F2FP.BF16.F32.PACK_AB R27, RZ, R27 ;  /* 0x0000001bff1b723e */ /* 0x000fe200000010ff */
[-C--:B------:R-:W-:Y:S01]  /*5360*/  FMUL R33, R33, R88.reuse ;  /* 0x0000005821217220 */ /* 0x080fe20000400000 */
[----:B------:R-:W-:Y:S01]  /*5370*/  ISETP.GT.AND P0, PT, R4, 0x8, PT ;  /* 0x000000080400780c */ /* 0x000fe20003f04270 */
[----:B------:R-:W-:Y:S01]  /*5380*/  FMUL R34, R34, R88 ;  /* 0x0000005822227220 */ /* 0x000fe20000400000 */
[----:B------:R-:W-:Y:S01]  /*5390*/  F2FP.BF16.F32.PACK_AB R28, RZ, R28 ;  /* 0x0000001cff1c723e */ /* 0x000fe200000010ff */
[-C--:B------:R-:W-:Y:S01]  /*53a0*/  FMUL R35, R35, R88.reuse ;  /* 0x0000005823237220 */ /* 0x080fe20000400000 */
[C---:B------:R-:W-:Y:S01]  /*53b0*/  ISETP.GT.AND P4, PT, R3.reuse, RZ, P0 ;  /* 0x000000ff0300720c */ /* 0x040fe20000784270 */
[-C--:B------:R-:W-:Y:S01]  /*53c0*/  FMUL R36, R36, R88.reuse ;  /* 0x0000005824247220 */ /* 0x080fe20000400000 */
[----:B------:R-:W-:Y:S01]  /*53d0*/  F2FP.BF16.F32.PACK_AB R29, RZ, R29 ;  /* 0x0000001dff1d723e */ /* 0x000fe200000010ff */
[----:B------:R-:W-:Y:S01]  /*53e0*/  @P1 STG.E.U16 desc[UR36][R8.64], R26 ;  /* 0x0000001a08001986 */ /* 0x000fe2000c101524 */
[----:B------:R-:W-:Y:S01]  /*53f0*/  ISETP.GT.AND P1, PT, R3, 0x8, P0 ;  /* 0x000000080300780c */ /* 0x000fe20000724270 */
[----:B------:R-:W-:Y:S01]  /*5400*/  FMUL R37, R37, R88 ;  /* 0x0000005825257220 */ /* 0x000fe20000400000 */
[----:B------:R-:W-:Y:S01]  /*5410*/  F2FP.BF16.F32.PACK_AB R30, RZ, R30 ;  /* 0x0000001eff1e723e */ /* 0x000fe200000010ff */
[----:B------:R-:W-:Y:S01]  /*5420*/  @P2 STG.E.U16 desc[UR36][R8.64+0x2], R27 ;  /* 0x0000021b08002986 */ /* 0x000fe2000c101524 */
[----:B------:R-:W-:Y:S01]  /*5430*/  ISETP.GT.AND P2, PT, R4, 0x9, PT ;  /* 0x000000090400780c */ /* 0x000fe20003f44270 */
[-C--:B------:R-:W-:Y:S01]  /*5440*/  FMUL R38, R38, R88.reuse ;  /* 0x0000005826267220 */ /* 0x080fe20000400000 */
[----:B------:R-:W-:Y:S01]  /*5450*/  F2FP.BF16.F32.PACK_AB R31, RZ, R31 ;  /* 0x0000001fff1f723e */ /* 0x000fe200000010ff */
[-C--:B------:R-:W-:Y:S01]  /*5460*/  FMUL R39, R39, R88.reuse ;  /* 0x0000005827277220 */ /* 0x080fe20000400000 */
[C---:B------:R-:W-:Y:S01]  /*5470*/  ISETP.GT.AND P3, PT, R3.reuse, RZ, P2 ;  /* 0x000000ff0300720c */ /* 0x040fe20001764270 */
[----:B------:R-:W-:Y:S01]  /*5480*/  @P4 STG.E.U16 desc[UR36][R6.64+0x10], R28 ;  /* 0x0000101c06004986 */ /* 0x000fe2000c101524 */
[----:B------:R-:W-:Y:S01]  /*5490*/  ISETP.GT.AND P2, PT, R3, 0x8, P2 ;  /* 0x000000080300780c */ /* 0x000fe20001744270 */
[-C--:B------:R-:W-:Y:S01]  /*54a0*/  FMUL R40, R40, R88.reuse ;  /* 0x0000005828287220 */ /* 0x080fe20000400000 */
[----:B------:R-:W-:Y:S01]  /*54b0*/  ISETP.GT.AND P0, PT, R4, 0x10, PT ;  /* 0x000000100400780c */ /* 0x000fe20003f04270 */
[----:B------:R-:W-:Y:S01]  /*54c0*/  FMUL R41, R41, R88 ;  /* 0x0000005829297220 */ /* 0x000fe20000400000 */
[----:B------:R-:W-:Y:S01]  /*54d0*/  F2FP.BF16.F32.PACK_AB R32, RZ, R32 ;  /* 0x00000020ff20723e */ /* 0x000fe200000010ff */
[-C--:B------:R-:W-:Y:S01]  /*54e0*/  FMUL R42, R42, R88.reuse ;  /* 0x000000582a2a7220 */ /* 0x080fe20000400000 */
[----:B------:R-:W-:Y:S01]  /*54f0*/  ISETP.GT.AND P4, PT, R3, RZ, P0 ;  /* 0x000000ff0300720c */ /* 0x000fe20000784270 */
[-C--:B------:R-:W-:Y:S01]  /*5500*/  FMUL R43, R43, R88.reuse ;  /* 0x000000582b2b7220 */ /* 0x080fe20000400000 */
[----:B------:R-:W-:Y:S01]  /*5510*/  F2FP.BF16.F32.PACK_AB R33, RZ, R33 ;  /* 0x00000021ff21723e */ /* 0x000fe200000010ff */
[----:B------:R-:W-:Y:S01]  /*5520*/  FMUL R44, R44, R88 ;  /* 0x000000582c2c7220 */ /* 0x000fe20000400000 */
[----:B------:R-:W-:Y:S01]  /*5530*/  F2FP.BF16.F32.PACK_AB R34, RZ, R34 ;  /* 0x00000022ff22723e */ /* 0x000fe200000010ff */
[----:B------:R-:W-:Y:S01]  /*5540*/  @P3 STG.E.U16 desc[UR36][R6.64+0x12], R29 ;  /* 0x0000121d06003986 */ /* 0x000fe2000c101524 */
[----:B------:R-:W-:Y:S01]  /*5550*/  ISETP.GT.AND P3, PT, R4, 0x11, PT ;  /* 0x000000110400780c */ /* 0x000fe20003f64270 */
[-C--:B------:R-:W-:Y:S01]  /*5560*/  FMUL R45, R45, R88.reuse ;  /* 0x000000582d2d7220 */ /* 0x080fe20000400000 */
[----:B------:R-:W-:Y:S01]  /*5570*/  F2FP.BF16.F32.PACK_AB R35, RZ, R35 ;  /* 0x00000023ff23723e */ /* 0x000fe200000010ff */
[----:B------:R-:W-:Y:S01]  /*5580*/  @P1 STG.E.U16 desc[UR36][R8.64+0x10], R30 ;  /* 0x0000101e08001986 */ /* 0x000fe2000c101524 */
[C---:B------:R-:W-:Y:S01]  /*5590*/  ISETP.GT.AND P1, PT, R3.reuse, 0x8, P0 ;  /* 0x000000080300780c */ /* 0x040fe20000724270 */
[-C--:B------:R-:W-:Y:S01]  /*55a0*/  FMUL R46, R46, R88.reuse ;  /* 0x000000582e2e7220 */ /* 0x080fe20000400000 */
[----:B------:R-:W-:Y:S01]  /*55b0*/  ISETP.GT.AND P0, PT, R4, 0x18, PT ;  /* 0x000000180400780c */ /* 0x000fe20003f04270 */
[----:B------:R-:W-:Y:S01]  /*55c0*/  @P2 STG.E.U16 desc[UR36][R8.64+0x12], R31 ;  /* 0x0000121f08002986 */ /* 0x000fe2000c101524 */
[----:B------:R-:W-:Y:S01]  /*55d0*/  ISETP.GT.AND P2, PT, R3, RZ, P3 ;  /* 0x000000ff0300720c */ /* 0x000fe20001f44270 */
[-C--:B------:R-:W-:Y:S01]  /*55e0*/  FMUL R47, R47, R88.reuse ;  /* 0x000000582f2f7220 */ /* 0x080fe20000400000 */
[C---:B------:R-:W-:Y:S01]  /*55f0*/  ISETP.GT.AND P3, PT, R3.reuse, 0x8, P3 ;  /* 0x000000080300780c */ /* 0x040fe20001f64270 */
[----:B------:R-:W-:Y:S01]  /*5600*/  @P4 STG.E.U16 desc[UR36][R6.64+0x20], R32 ;  /* 0x0000202006004986 */ /* 0x000fe2000c101524 */
[----:B------:R-:W-:Y:S01]  /*5610*/  ISETP.GT.AND P4, PT, R3, RZ, P0 ;  /* 0x000000ff0300720c */ /* 0x000fe20000784270 */
[----:B------:R-:W-:Y:S01]  /*5620*/  FMUL R48, R48, R88 ;  /* 0x0000005830307220 */ /* 0x000fe20000400000 */
[----:B------:R-:W-:Y:S01]  /*5630*/  F2FP.BF16.F32.PACK_AB R36, RZ, R36 ;  /* 0x00000024ff24723e */ /* 0x000fe200000010ff */
[-C--:B------:R-:W-:Y:S01]  /*5640*/  FMUL R49, R49, R88.reuse ;  /* 0x0000005831317220 */ /* 0x080fe20000400000 */
[----:B------:R-:W-:Y:S01]  /*5650*/  F2FP.BF16.F32.PACK_AB R37, RZ, R37 ;  /* 0x00000025ff25723e */ /* 0x000fe200000010ff */
[----:B------:R-:W-:Y:S01]  /*5660*/  FMUL R50, R50, R88 ;  /* 0x0000005832327220 */ /* 0x000fe20000400000 */
[----:B------:R-:W-:Y:S01]  /*5670*/  F2FP.BF16.F32.PACK_AB R38, RZ, R38 ;  /* 0x00000026ff26723e */ /* 0x000fe200000010ff */
[----:B------:R-:W-:Y:S01]  /*5680*/  FMUL R51, R51, R88 ;  /* 0x0000005833337220 */ /* 0x000fe20000400000 */
[----:B------:R-:W-:Y:S01]  /*5690*/  F2FP.BF16.F32.PACK_AB R39, RZ, R39 ;  /* 0x00000027ff27723e */ /* 0x000fe200000010ff */
[----:B------:R-:W-:Y:S01]  /*56a0*/  @P2 STG.E.U16 desc[UR36][R6.64+0x22], R33 ;  /* 0x0000222106002986 */ /* 0x000fe2000c101524 */
[----:B------:R-:W-:Y:S01]  /*56b0*/  F2FP.BF16.F32.PACK_AB R40, RZ, R40 ;  /* 0x00000028ff28723e */ /* 0x000fe200000010ff */
[-C--:B------:R-:W-:Y:S01]  /*56c0*/  FMUL R52, R52, R88.reuse ;  /* 0x0000005834347220 */ /* 0x080fe20000400000 */
[----:B------:R-:W-:Y:S01]  /*56d0*/  F2FP.BF16.F32.PACK_AB R41, RZ, R41 ;  /* 0x00000029ff29723e */ /* 0x000fe200000010ff */
[----:B------:R-:W-:Y:S01]  /*56e0*/  @P1 STG.E.U16 desc[UR36][R8.64+0x20], R34 ;  /* 0x0000202208001986 */ /* 0x000fe2000c101524 */
[----:B------:R-:W-:Y:S01]  /*56f0*/  ISETP.GT.AND P1, PT, R3, 0x8, P0 ;  /* 0x000000080300780c */ /* 0x000fe20000724270 */
[-C--:B------:R-:W-:Y:S01]  /*5700*/  FMUL R53, R53, R88.reuse ;  /* 0x0000005835357220 */ /* 0x080fe20000400000 */
[C---:B------:R-:W-:Y:S01]  /*5710*/  ISETP.GT.AND P0, PT, R4.reuse, 0x20, PT ;  /* 0x000000200400780c */ /* 0x040fe20003f04270 */
[----:B------:R-:W-:Y:S01]  /*5720*/  @P3 STG.E.U16 desc[UR36][R8.64+0x22], R35 ;  /* 0x0000222308003986 */ /* 0x000fe2000c101524 */
[----:B------:R-:W-:Y:S01]  /*5730*/  ISETP.GT.AND P3, PT, R4, 0x19, PT ;  /* 0x000000190400780c */ /* 0x000fe20003f64270 */
[----:B------:R-:W-:Y:S01]  /*5740*/  FMUL R54, R54, R88 ;  /* 0x0000005836367220 */ /* 0x000fe20000400000 */
[----:B------:R-:W-:Y:S01]  /*5750*/  F2FP.BF16.F32.PACK_AB R42, RZ, R42 ;  /* 0x0000002aff2a723e */ /* 0x000fe200000010ff */
[----:B------:R-:W-:Y:S01]  /*5760*/  @P4 STG.E.U16 desc[UR36][R6.64+0x30], R36 ;  /* 0x0000302406004986 */ /* 0x000fe2000c101524 */
[----:B------:R-:W-:Y:S01]  /*5770*/  ISETP.GT.AND P2, PT, R3, RZ, P3 ;  /* 0x000000ff0300720c */ /* 0x000fe20001f44270 */
[-C--:B------:R-:W-:Y:S01]  /*5780*/  FMUL R55, R55, R88.reuse ;  /* 0x0000005837377220 */ /* 0x080fe20000400000 */
[C---:B------:R-:W-:Y:S01]  /*5790*/  ISETP.GT.AND P3, PT, R3.reuse, 0x8, P3 ;  /* 0x000000080300780c */ /* 0x040fe20001f64270 */
[-C--:B------:R-:W-:Y:S01]  /*57a0*/  FMUL R56, R56, R88.reuse ;  /* 0x0000005838387220 */ /* 0x080fe20000400000 */
[----:B------:R-:W-:Y:S01]  /*57b0*/  ISETP.GT.AND P4, PT, R3, RZ, P0 ;  /* 0x000000ff0300720c */ /* 0x000fe20000784270 */
[-C--:B------:R-:W-:Y:S01]  /*57c0*/  FMUL R57, R57, R88.reuse ;  /* 0x0000005839397220 */ /* 0x080fe20000400000 */
[----:B------:R-:W-:Y:S01]  /*57d0*/  F2FP.BF16.F32.PACK_AB R43, RZ, R43 ;  /* 0x0000002bff2b723e */ /* 0x000fe200000010ff */
[----:B------:R-:W-:Y:S01]  /*57e0*/  FMUL R58, R58, R88 ;  /* 0x000000583a3a7220 */ /* 0x000fe20000400000 */
[----:B------:R-:W-:Y:S01]  /*57f0*/  F2FP.BF16.F32.PACK_AB R44, RZ, R44 ;  /* 0x0000002cff2c723e */ /* 0x000fe200000010ff */
[-C--:B------:R-:W-:Y:S01]  /*5800*/  FMUL R59, R59, R88.reuse ;  /* 0x000000583b3b7220 */ /* 0x080fe20000400000 */
[----:B------:R-:W-:Y:S01]  /*5810*/  F2FP.BF16.F32.PACK_AB R45, RZ, R45 ;  /* 0x0000002dff2d723e */ /* 0x000fe200000010ff */
[----:B------:R-:W-:Y:S01]  /*5820*/  FMUL R60, R60, R88 ;  /* 0x000000583c3c7220 */ /* 0x000fe20000400000 */
[----:B------:R-:W-:Y:S01]  /*5830*/  F2FP.BF16.F32.PACK_AB R46, RZ, R46 ;  /* 0x0000002eff2e723e */ /* 0x000fe200000010ff */
[----:B------:R-:W-:Y:S01]  /*5840*/  @P2 STG.E.U16 desc[UR36][R6.64+0x32], R37 ;  /* 0x0000322506002986 */ /* 0x000fe2000c101524 */
[----:B------:R-:W-:Y:S01]  /*5850*/  F2FP.BF16.F32.PACK_AB R47, RZ, R47 ;  /* 0x0000002fff2f723e */ /* 0x000fe200000010ff */
[----:B------:R-:W-:Y:S01]  /*5860*/  FMUL R61, R61, R88 ;  /* 0x000000583d3d7220 */ /* 0x000fe20000400000 */
[----:B------:R-:W-:Y:S01]  /*5870*/  F2FP.BF16.F32.PACK_AB R48, RZ, R48 ;  /* 0x00000030ff30723e */ /* 0x000fe200000010ff */
[----:B------:R-:W-:Y:S01]  /*5880*/  @P1 STG.E.U16 desc[UR36][R8.64+0x30], R38 ;  /* 0x0000302608001986 */ /* 0x000fe2000c101524 */
[----:B------:R-:W-:Y:S01]  /*5890*/  ISETP.GT.AND P1, PT, R3, 0x8, P0 ;  /* 0x000000080300780c */ /* 0x000fe20000724270 */
[-C--:B------:R-:W-:Y:S01]  /*58a0*/  FMUL R62, R62, R88.reuse ;  /* 0x000000583e3e7220 */ /* 0x080fe20000400000 */
[C---:B------:R-:W-:Y:S01]  /*58b0*/  ISETP.GT.AND P0, PT, R4.reuse, 0x28, PT ;  /* 0x000000280400780c */ /* 0x040fe20003f04270 */
[----:B------:R-:W-:Y:S01]  /*58c0*/  @P3 STG.E.U16 desc[UR36][R8.64+0x32], R39 ;  /* 0x0000322708003986 */ /* 0x000fe2000c101524 */
[----:B------:R-:W-:Y:S01]  /*58d0*/  ISETP.GT.AND P3, PT, R4, 0x21, PT ;  /* 0x000000210400780c */ /* 0x000fe20003f64270 */
[-C--:B------:R-:W-:Y:S01]  /*58e0*/  FMUL R63, R63, R88.reuse ;  /* 0x000000583f3f7220 */ /* 0x080fe20000400000 */
[----:B------:R-:W-:Y:S01]  /*58f0*/  F2FP.BF16.F32.PACK_AB R49, RZ, R49 ;  /* 0x00000031ff31723e */ /* 0x000fe200000010ff */
[----:B------:R-:W-:Y:S01]  /*5900*/  @P4 STG.E.U16 desc[UR36][R6.64+0x40], R40 ;  /* 0x0000402806004986 */ /* 0x000fe2000c101524 */
[C---:B------:R-:W-:Y:S01]  /*5910*/  ISETP.GT.AND P2, PT, R3.reuse, RZ, P3 ;  /* 0x000000ff0300720c */ /* 0x040fe20001f44270 */
[-C--:B------:R-:W-:Y:S01]  /*5920*/  FMUL R64, R64, R88.reuse ;  /* 0x0000005840407220 */ /* 0x080fe20000400000 */
[----:B------:R-:W-:Y:S01]  /*5930*/  ISETP.GT.AND P3, PT, R3, 0x8, P3 ;  /* 0x000000080300780c */ /* 0x000fe20001f64270 */
[-C--:B------:R-:W-:Y:S01]  /*5940*/  FMUL R65, R65, R88.reuse ;  /* 0x0000005841417220 */ /* 0x080fe20000400000 */
        /* <DEDUP_REMOVED lines=62> */
[----:B------:R-:W-:-:S02]  /*5d30*/  F2FP.BF16.F32.PACK_AB R68, RZ, R68 ;  /* 0x00000044ff44723e */ /* 0x000fc400000010ff */
[----:B------:R-:W-:Y:S01]  /*5d40*/  F2FP.BF16.F32.PACK_AB R69, RZ, R69 ;  /* 0x00000045ff45723e */ /* 0x000fe200000010ff */
[----:B------:R-:W-:Y:S01]  /*5d50*/  @P1 STG.E.U16 desc[UR36][R8.64+0x60], R50 ;  /* 0x0000603208001986 */ /* 0x000fe2000c101524 */
[C---:B------:R-:W-:Y:S02]  /*5d60*/  ISETP.GT.AND P1, PT, R3.reuse, 0x8, P0 ;  /* 0x000000080300780c */ /* 0x040fe40000724270 */
[C---:B------:R-:W-:Y:S01]  /*5d70*/  ISETP.GT.AND P0, PT, R4.reuse, 0x40, PT ;  /* 0x000000400400780c */ /* 0x040fe20003f04270 */
[----:B------:R-:W-:Y:S01]  /*5d80*/  @P3 STG.E.U16 desc[UR36][R8.64+0x62], R51 ;  /* 0x0000623308003986 */ /* 0x000fe2000c101524 */
[----:B------:R-:W-:Y:S02]  /*5d90*/  ISETP.GT.AND P3, PT, R4, 0x39, PT ;  /* 0x000000390400780c */ /* 0x000fe40003f64270 */
[----:B------:R-:W-:Y:S01]  /*5da0*/  F2FP.BF16.F32.PACK_AB R70, RZ, R70 ;  /* 0x00000046ff46723e */ /* 0x000fe200000010ff */
[----:B------:R-:W-:Y:S01]  /*5db0*/  @P4 STG.E.U16 desc[UR36][R6.64+0x70], R52 ;  /* 0x0000703406004986 */ /* 0x000fe2000c101524 */
[----:B------:R-:W-:-:S02]  /*5dc0*/  ISETP.GT.AND P2, PT, R3, RZ, P3 ;  /* 0x000000ff0300720c */ /* 0x000fc40001f44270 */
[C---:B------:R-:W-:Y:S02]  /*5dd0*/  ISETP.GT.AND P3, PT, R3.reuse, 0x8, P3 ;  /* 0x000000080300780c */ /* 0x040fe40001f64270 */
[----:B------:R-:W-:Y:S02]  /*5de0*/  ISETP.GT.AND P4, PT, R3, RZ, P0 ;  /* 0x000000ff0300720c */ /* 0x000fe40000784270 */
[----:B------:R-:W-:Y:S02]  /*5df0*/  F2FP.BF16.F32.PACK_AB R71, RZ, R71 ;  /* 0x00000047ff47723e */ /* 0x000fe400000010ff */
[----:B------:R-:W-:Y:S02]  /*5e00*/  F2FP.BF16.F32.PACK_AB R72, RZ, R72 ;  /* 0x00000048ff48723e */ /* 0x000fe400000010ff */
[----:B------:R-:W-:Y:S02]  /*5e10*/  F2FP.BF16.F32.PACK_AB R73, RZ, R73 ;  /* 0x00000049ff49723e */ /* 0x000fe400000010ff */
        /* <DEDUP_REMOVED lines=33> */
[----:B------:R-:W-:-:S03]  /*6030*/  F2FP.BF16.F32.PACK_AB R87, RZ, R87 ;  /* 0x00000057ff57723e */ /* 0x000fc600000010ff */
[----:B------:R-:W-:Y:S04]  /*6040*/  @P2 STG.E.U16 desc[UR36][R6.64+0x92], R61 ;  /* 0x0000923d06002986 */ /* 0x000fe8000c101524 */
[----:B------:R-:W-:Y:S01]  /*6050*/  @P1 STG.E.U16 desc[UR36][R8.64+0x90], R62 ;  /* 0x0000903e08001986 */ /* 0x000fe2000c101524 */
[----:B------:R-:W-:Y:S02]  /*6060*/  ISETP.GT.AND P1, PT, R3, 0x8, P0 ;  /* 0x000000080300780c */ /* 0x000fe40000724270 */
[C---:B------:R-:W-:Y:S01]  /*6070*/  ISETP.GT.AND P0, PT, R4.reuse, 0x58, PT ;  /* 0x000000580400780c */ /* 0x040fe20003f04270 */
[----:B------:R-:W-:Y:S01]  /*6080*/  @P3 STG.E.U16 desc[UR36][R8.64+0x92], R63 ;  /* 0x0000923f08003986 */ /* 0x000fe2000c101524 */
[----:B------:R-:W-:-:S03]  /*6090*/  ISETP.GT.AND P3, PT, R4, 0x51, PT ;  /* 0x000000510400780c */ /* 0x000fc60003f64270 */
[----:B------:R-:W-:Y:S01]  /*60a0*/  @P4 STG.E.U16 desc[UR36][R6.64+0xa0], R64 ;  /* 0x0000a04006004986 */ /* 0x000fe2000c101524 */
[C---:B------:R-:W-:Y:S02]  /*60b0*/  ISETP.GT.AND P2, PT, R3.reuse, RZ, P3 ;  /* 0x000000ff0300720c */ /* 0x040fe40001f44270 */
[C---:B------:R-:W-:Y:S02]  /*60c0*/  ISETP.GT.AND P3, PT, R3.reuse, 0x8, P3 ;  /* 0x000000080300780c */ /* 0x040fe40001f64270 */
[----:B------:R-:W-:-:S09]  /*60d0*/  ISETP.GT.AND P4, PT, R3, RZ, P0 ;  /* 0x000000ff0300720c */ /* 0x000fd20000784270 */
        /* <DEDUP_REMOVED lines=9> */
[C---:B------:R-:W-:Y:S02]  /*6170*/  ISETP.GT.AND P3, PT, R3.reuse, RZ, P0 ;  /* 0x000000ff0300720c */ /* 0x040fe40000764270 */
[----:B------:R-:W-:-:S07]  /*6180*/  ISETP.GT.AND P0, PT, R3, 0x8, P0 ;  /* 0x000000080300780c */ /* 0x000fce0000704270 */
[----:B------:R-:W-:Y:S04]  /*6190*/  @P2 STG.E.U16 desc[UR36][R6.64+0xb2], R69 ;  /* 0x0000b24506002986 */ /* 0x000fe8000c101524 */
[----:B------:R-:W-:Y:S01]  /*61a0*/  @P1 STG.E.U16 desc[UR36][R8.64+0xb0], R70 ;  /* 0x0000b04608001986 */ /* 0x000fe2000c101524 */
[----:B------:R-:W-:-:S03]  /*61b0*/  ISETP.GT.AND P1, PT, R4, 0x68, PT ;  /* 0x000000680400780c */ /* 0x000fc60003f24270 */
        /* <DEDUP_REMOVED lines=11> */
[C---:B------:R-:W-:Y:S02]  /*6270*/  ISETP.GT.AND P2, PT, R3.reuse, RZ, P0 ;  /* 0x000000ff0300720c */ /* 0x040fe40000744270 */
[----:B------:R-:W-:Y:S01]  /*6280*/  ISETP.GT.AND P0, PT, R3, 0x8, P0 ;  /* 0x000000080300780c */ /* 0x000fe20000704270 */
[----:B------:R-:W-:Y:S01]  /*6290*/  @P3 STG.E.U16 desc[UR36][R6.64+0xd0], R76 ;  /* 0x0000d04c06003986 */ /* 0x000fe2000c101524 */
[----:B------:R-:W-:-:S04]  /*62a0*/  ISETP.GT.AND P3, PT, R4, 0x70, PT ;  /* 0x000000700400780c */ /* 0x000fc80003f64270 */
[C---:B------:R-:W-:Y:S02]  /*62b0*/  ISETP.GT.AND P4, PT, R3.reuse, RZ, P3 ;  /* 0x000000ff0300720c */ /* 0x040fe40001f84270 */
[----:B------:R-:W-:-:S03]  /*62c0*/  ISETP.GT.AND P3, PT, R3, 0x8, P3 ;  /* 0x000000080300780c */ /* 0x000fc60001f64270 */
[----:B------:R-:W-:Y:S01]  /*62d0*/  @P2 STG.E.U16 desc[UR36][R6.64+0xd2], R77 ;  /* 0x0000d24d06002986 */ /* 0x000fe2000c101524 */
[----:B------:R-:W-:-:S03]  /*62e0*/  ISETP.GT.AND P2, PT, R4, 0x79, PT ;  /* 0x000000790400780c */ /* 0x000fc60003f44270 */
[----:B------:R-:W-:Y:S01]  /*62f0*/  @P1 STG.E.U16 desc[UR36][R8.64+0xd0], R78 ;  /* 0x0000d04e08001986 */ /* 0x000fe2000c101524 */
[----:B------:R-:W-:-:S03]  /*6300*/  ISETP.GT.AND P1, PT, R4, 0x78, PT ;  /* 0x000000780400780c */ /* 0x000fc60003f24270 */
[----:B------:R-:W-:Y:S01]  /*6310*/  @P0 STG.E.U16 desc[UR36][R8.64+0xd2], R79 ;  /* 0x0000d24f08000986 */ /* 0x000fe2000c101524 */
[----:B------:R-:W-:-:S03]  /*6320*/  ISETP.GT.AND P0, PT, R4, 0x71, PT ;  /* 0x000000710400780c */ /* 0x000fc60003f04270 */
[----:B------:R-:W-:Y:S01]  /*6330*/  @P4 STG.E.U16 desc[UR36][R6.64+0xe0], R80 ;  /* 0x0000e05006004986 */ /* 0x000fe2000c101524 */
[C---:B------:R-:W-:Y:S02]  /*6340*/  ISETP.GT.AND P4, PT, R3.reuse, RZ, P0 ;  /* 0x000000ff0300720c */ /* 0x040fe40000784270 */
[----:B------:R-:W-:-:S11]  /*6350*/  ISETP.GT.AND P0, PT, R3, 0x8, P0 ;  /* 0x000000080300780c */ /* 0x000fd60000704270 */
[----:B------:R-:W-:Y:S02]  /*6360*/  @P4 IMAD.MOV.U32 R4, RZ, RZ, R6 ;  /* 0x000000ffff044224 */ /* 0x000fe400078e0006 */
[----:B------:R-:W-:-:S05]  /*6370*/  @P4 IMAD.MOV.U32 R5, RZ, RZ, R7 ;  /* 0x000000ffff054224 */ /* 0x000fca00078e0007 */
[----:B------:R0:W-:Y:S01]  /*6380*/  @P4 STG.E.U16 desc[UR36][R4.64+0xe2], R81 ;  /* 0x0000e25104004986 */ /* 0x0001e2000c101524 */
[C---:B------:R-:W-:Y:S02]  /*6390*/  ISETP.GT.AND P4, PT, R3.reuse, RZ, P2 ;  /* 0x000000ff0300720c */ /* 0x040fe40001784270 */
[----:B------:R-:W-:Y:S01]  /*63a0*/  ISETP.GT.AND P2, PT, R3, 0x8, P2 ;  /* 0x000000080300780c */ /* 0x000fe20001744270 */
[----:B0-----:R-:W-:Y:S02]  /*63b0*/  @P3 IMAD.MOV.U32 R4, RZ, RZ, R8 ;  /* 0x000000ffff043224 */ /* 0x001fe400078e0008 */
[----:B------:R-:W-:-:S05]  /*63c0*/  @P3 IMAD.MOV.U32 R5, RZ, RZ, R9 ;  /* 0x000000ffff053224 */ /* 0x000fca00078e0009 */
[----:B------:R0:W-:Y:S01]  /*63d0*/  @P3 STG.E.U16 desc[UR36][R4.64+0xe0], R82 ;  /* 0x0000e05204003986 */ /* 0x0001e2000c101524 */
[C---:B------:R-:W-:Y:S02]  /*63e0*/  ISETP.GT.AND P3, PT, R3.reuse, RZ, P1 ;  /* 0x000000ff0300720c */ /* 0x040fe40000f64270 */
[----:B------:R-:W-:Y:S01]  /*63f0*/  ISETP.GT.AND P1, PT, R3, 0x8, P1 ;  /* 0x000000080300780c */ /* 0x000fe20000f24270 */
[----:B0-----:R-:W-:Y:S02]  /*6400*/  @P0 IMAD.MOV.U32 R4, RZ, RZ, R8 ;  /* 0x000000ffff040224 */ /* 0x001fe400078e0008 */
[----:B------:R-:W-:-:S05]  /*6410*/  @P0 IMAD.MOV.U32 R5, RZ, RZ, R9 ;  /* 0x000000ffff050224 */ /* 0x000fca00078e0009 */
[----:B------:R0:W-:Y:S03]  /*6420*/  @P0 STG.E.U16 desc[UR36][R4.64+0xe2], R83 ;  /* 0x0000e25304000986 */ /* 0x0001e6000c101524 */
[----:B0-----:R-:W-:Y:S02]  /*6430*/  @P3 IMAD.MOV.U32 R4, RZ, RZ, R6 ;  /* 0x000000ffff043224 */ /* 0x001fe400078e0006 */
[----:B------:R-:W-:-:S05]  /*6440*/  @P3 IMAD.MOV.U32 R5, RZ, RZ, R7 ;  /* 0x000000ffff053224 */ /* 0x000fca00078e0007 */
[----:B------:R0:W-:Y:S04]  /*6450*/  @P3 STG.E.U16 desc[UR36][R4.64+0xf0], R84 ;  /* 0x0000f05404003986 */ /* 0x0001e8000c101524 */
[----:B------:R4:W-:Y:S01]  /*6460*/  @P4 STG.E.U16 desc[UR36][R6.64+0xf2], R85 ;  /* 0x0000f25506004986 */ /* 0x0009e2000c101524 */
[----:B0-----:R-:W-:Y:S02]  /*6470*/  @P1 IMAD.MOV.U32 R4, RZ, RZ, R8 ;  /* 0x000000ffff041224 */ /* 0x001fe400078e0008 */
[----:B------:R-:W-:-:S05]  /*6480*/  @P1 IMAD.MOV.U32 R5, RZ, RZ, R9 ;  /* 0x000000ffff051224 */ /* 0x000fca00078e0009 */
[----:B------:R4:W-:Y:S04]  /*6490*/  @P1 STG.E.U16 desc[UR36][R4.64+0xf0], R86 ;  /* 0x0000f05604001986 */ /* 0x0009e8000c101524 */
[----:B------:R4:W-:Y:S02]  /*64a0*/  @P2 STG.E.U16 desc[UR36][R8.64+0xf2], R87 ;  /* 0x0000f25708002986 */ /* 0x0009e4000c101524 */
.L_x_158:
[----:B------:R-:W-:Y:S05]  /*64b0*/  BSYNC B0 ;  /* 0x0000000000007941 */ /* 0x000fea0003800000 */
.L_x_32:
[----:B------:R-:W-:Y:S01]  /*64c0*/  IADD3 R16, P0, R16, UR38, RZ ;  /* 0x0000002610107c10 */ /* 0x000fe2000ff1e0ff */
[----:B------:R-:W-:Y:S01]  /*64d0*/  ULDC.64 UR4, c[0x0][0x650] ;  /* 0x0001940000047ab9 */ /* 0x000fe20000000a00 */
[----:B------:R-:W-:Y:S01]  /*64e0*/  PRMT R3, RZ, 0x7610, R3 ;  /* 0x00007610ff037816 */ /* 0x000fe20000000003 */
[----:B------:R-:W-:Y:S01]  /*64f0*/  IMAD.MOV.U32 R100, RZ, RZ, -0x1 ;  /* 0xffffffffff647424 */ /* 0x000fe200078e00ff */
[----:B------:R-:W-:Y:S01]  /*6500*/  IADD3.X R17, R17, UR41, RZ, P0, !PT ;  /* 0x0000002911117c10 */ /* 0x000fe200087fe4ff */
[----:B------:R-:W-:Y:S01]  /*6510*/  IMAD.MOV.U32 R99, RZ, RZ, -0x1 ;  /* 0xffffffffff637424 */ /* 0x000fe200078e00ff */
[----:B------:R-:W-:-:S04]  /*6520*/  ISETP.GE.U32.AND P0, PT, R16, UR4, PT ;  /* 0x0000000410007c0c */ /* 0x000fc8000bf06070 */
[----:B------:R-:W-:-:S13]  /*6530*/  ISETP.GE.U32.AND.EX P0, PT, R17, UR5, PT, P0 ;  /* 0x0000000511007c0c */ /* 0x000fda000bf06100 */
[----:B------:R-:W-:Y:S05]  /*6540*/  @P0 BRA `(.L_x_159) ;  /* 0x00000004004c0947 */ /* 0x000fea0003800000 */
[----:B------:R-:W0:Y:S01]  /*6550*/  LDC.64 R10, c[0x0][0x628] ;  /* 0x00018a00ff0a7b82 */ /* 0x000e220000000a00 */
[----:B---3--:R-:W3:Y:S01]  /*6560*/  S2R R12, SR_CTAID.X ;  /* 0x00000000000c7919 */ /* 0x008ee20000002500 */
[----:B-12-4-:R-:W-:Y:S02]  /*6570*/  IMAD.MOV.U32 R8, RZ, RZ, R16 ;  /* 0x000000ffff087224 */ /* 0x016fe400078e0010 */
[----:B------:R-:W-:Y:S01]  /*6580*/  IMAD.MOV.U32 R9, RZ, RZ, R17 ;  /* 0x000000ffff097224 */ /* 0x000fe200078e0011 */
[----:B------:R-:W1:Y:S03]  /*6590*/  S2R R20, SR_CTAID.Y ;  /* 0x0000000000147919 */ /* 0x000e660000002600 */
[----:B------:R-:W2:Y:S08]  /*65a0*/  LDC R0, c[0x0][0x630] ;  /* 0x00018c00ff007b82 */ /* 0x000eb00000000800 */
[----:B------:R-:W4:Y:S01]  /*65b0*/  LDC.64 R14, c[0x0][0x620] ;  /* 0x00018800ff0e7b82 */ /* 0x000f220000000a00 */
[----:B0-----:R-:W-:-:S04]  /*65c0*/  ISETP.NE.U32.AND P0, PT, R10, RZ, PT ;  /* 0x000000ff0a00720c */ /* 0x001fc80003f05070 */
[----:B------:R-:W-:-:S13]  /*65d0*/  ISETP.NE.AND.EX P0, PT, R11, RZ, PT, P0 ;  /* 0x000000ff0b00720c */ /* 0x000fda0003f05300 */
[----:B-1234-:R-:W-:Y:S05]  /*65e0*/  @!P0 BRA `(.L_x_160) ;  /* 0x0000000000288947 */ /* 0x01efea0003800000 */
        /* <DEDUP_REMOVED lines=10> */
.L_x_160:
[-CC-:B------:R-:W-:Y:S01]  /*6690*/  SHF.R.U64 R99, R8, R0.reuse, R9.reuse ;  /* 0x0000000008637219 */ /* 0x180fe20000001209 */
[----:B------:R-:W0:Y:S01]  /*66a0*/  LDC.64 R26, c[0x0][0x640] ;  /* 0x00019000ff1a7b82 */ /* 0x000e220000000a00 */
[----:B------:R-:W-:Y:S01]  /*66b0*/  SHF.R.U32.HI R0, RZ, R0, R9 ;  /* 0x00000000ff007219 */ /* 0x000fe20000011609 */
[----:B------:R-:W-:Y:S01]  /*66c0*/  ULDC UR4, c[0x0][0x150] ;  /* 0x0000540000047ab9 */ /* 0x000fe20000000800 */
[----:B------:R-:W-:Y:S02]  /*66d0*/  IADD3 R3, P0, RZ, -R99, RZ ;  /* 0x80000063ff037210 */ /* 0x000fe40007f1e0ff */
[----:B------:R-:W-:-:S03]  /*66e0*/  I2FP.F32.U32 R7, R12 ;  /* 0x0000000c00077245 */ /* 0x000fc60000201000 */
[----:B------:R-:W1:Y:S01]  /*66f0*/  LDC R6, c[0x0][0x618] ;  /* 0x00018600ff067b82 */ /* 0x000e620000000800 */
[----:B------:R-:W-:Y:S02]  /*6700*/  IMAD.X R5, RZ, RZ, ~R0, P0 ;  /* 0x000000ffff057224 */ /* 0x000fe400000e0e00 */
[----:B------:R-:W-:Y:S01]  /*6710*/  FMUL R7, R7, UR4 ;  /* 0x0000000407077c20 */ /* 0x000fe20008400000 */
[----:B------:R-:W-:Y:S01]  /*6720*/  ULDC UR4, c[0x0][0x154] ;  /* 0x0000550000047ab9 */ /* 0x000fe20000000800 */
[-C--:B------:R-:W-:Y:S02]  /*6730*/  IMAD R0, R5, R14.reuse, RZ ;  /* 0x0000000e05007224 */ /* 0x080fe400078e02ff */
[C---:B------:R-:W-:Y:S01]  /*6740*/  IMAD.WIDE.U32 R4, R3.reuse, R14, R16 ;  /* 0x0000000e03047225 */ /* 0x040fe200078e0010 */
[----:B------:R-:W2:Y:S01]  /*6750*/  LDC R11, c[0x0][0x608] ;  /* 0x00018200ff0b7b82 */ /* 0x000ea20000000800 */
[----:B------:R-:W3:Y:S02]  /*6760*/  F2I.U32.TRUNC.NTZ R7, R7 ;  /* 0x0000000700077305 */ /* 0x000ee4000020f000 */
[----:B------:R-:W-:-:S04]  /*6770*/  IMAD R3, R3, R15, R0 ;  /* 0x0000000f03037224 */ /* 0x000fc800078e0200 */
[----:B------:R-:W-:Y:S01]  /*6780*/  IMAD.IADD R3, R5, 0x1, R3 ;  /* 0x0000000105037824 */ /* 0x000fe200078e0203 */
[----:B------:R-:W4:Y:S01]  /*6790*/  LDC R8, c[0x0][0x658] ;  /* 0x00019600ff087b82 */ /* 0x000f220000000800 */
[----:B------:R-:W-:Y:S02]  /*67a0*/  I2FP.F32.U32 R5, R20 ;  /* 0x0000001400057245 */ /* 0x000fe40000201000 */
[----:B0-----:R-:W-:-:S04]  /*67b0*/  ISETP.NE.U32.AND P0, PT, R26, RZ, PT ;  /* 0x000000ff1a00720c */ /* 0x001fc80003f05070 */
[----:B------:R-:W-:Y:S01]  /*67c0*/  ISETP.NE.AND.EX P0, PT, R27, RZ, PT, P0 ;  /* 0x000000ff1b00720c */ /* 0x000fe20003f05300 */
[----:B------:R-:W0:Y:S01]  /*67d0*/  LDC R9, c[0x0][0x144] ;  /* 0x00005100ff097b82 */ /* 0x000e220000000800 */
[-C--:B-1----:R-:W-:Y:S01]  /*67e0*/  SHF.R.U64 R13, R4, R6.reuse, R3 ;  /* 0x00000006040d7219 */ /* 0x082fe20000001203 */
[----:B---3--:R-:W-:Y:S01]  /*67f0*/  IMAD.MOV R7, RZ, RZ, -R7 ;  /* 0x000000ffff077224 */ /* 0x008fe200078e0a07 */
[----:B------:R-:W-:Y:S01]  /*6800*/  SHF.R.U32.HI R0, RZ, R6, R3 ;  /* 0x00000006ff007219 */ /* 0x000fe20000011603 */
[----:B------:R-:W-:-:S04]  /*6810*/  FMUL R6, R5, UR4 ;  /* 0x0000000405067c20 */ /* 0x000fc80008400000 */
[----:B------:R-:W1:Y:S01]  /*6820*/  LDC R21, c[0x0][0x148] ;  /* 0x00005200ff157b82 */ /* 0x000e620000000800 */
[----:B------:R3:W0:Y:S01]  /*6830*/  F2I.U32.TRUNC.NTZ R14, R6 ;  /* 0x00000006000e7305 */ /* 0x000622000020f000 */
[-CC-:B--2---:R-:W-:Y:S02]  /*6840*/  SHF.R.U64 R10, R13, R11.reuse, R0.reuse ;  /* 0x0000000b0d0a7219 */ /* 0x184fe40000001200 */
[----:B------:R-:W-:-:S04]  /*6850*/  SHF.R.U32.HI R3, RZ, R11, R0 ;  /* 0x0000000bff037219 */ /* 0x000fc80000011600 */
[----:B-----5:R-:W2:Y:S01]  /*6860*/  LDC R24, c[0x0][0x648] ;  /* 0x00019200ff187b82 */ /* 0x020ea20000000800 */
[-CC-:B----4-:R-:W-:Y:S02]  /*6870*/  SHF.R.U64 R15, R10, R8.reuse, R3.reuse ;  /* 0x000000080a0f7219 */ /* 0x190fe40000001203 */
[----:B------:R-:W-:-:S03]  /*6880*/  SHF.R.U32.HI R5, RZ, R8, R3 ;  /* 0x00000008ff057219 */ /* 0x000fc60000011603 */
[----:B------:R-:W-:Y:S02]  /*6890*/  IMAD.MOV.U32 R4, RZ, RZ, R15 ;  /* 0x000000ffff047224 */ /* 0x000fe400078e000f */
[----:B------:R-:W4:Y:S01]  /*68a0*/  LDC R28, c[0x0][0x638] ;  /* 0x00018e00ff1c7b82 */ /* 0x000f220000000800 */
[----:B0-----:R-:W-:-:S07]  /*68b0*/  IMAD R25, R9, R7, R12 ;  /* 0x0000000709197224 */ /* 0x001fce00078e020c */
[----:B------:R-:W0:Y:S08]  /*68c0*/  LDC R29, c[0x0][0x610] ;  /* 0x00018400ff1d7b82 */ /* 0x000e300000000800 */
[----:B------:R-:W0:Y:S01]  /*68d0*/  LDC R30, c[0x0][0x600] ;  /* 0x00018000ff1e7b82 */ /* 0x000e220000000800 */
[----:B-1-3--:R-:W-:Y:S05]  /*68e0*/  @!P0 BRA `(.L_x_161) ;  /* 0x0000000000288947 */ /* 0x00afea0003800000 */
[----:B------:R-:W1:Y:S02]  /*68f0*/  LDC R0, c[0x0][0x64c] ;  /* 0x00019300ff007b82 */ /* 0x000e640000000800 */
[----:B-1----:R-:W-:-:S05]  /*6900*/  IADD3 R3, P0, R15, R0, RZ ;  /* 0x000000000f037210 */ /* 0x002fca0007f1e0ff */
        /* <DEDUP_REMOVED lines=8> */
.L_x_161:
[----:B------:R-:W-:Y:S01]  /*6990*/  ISETP.NE.AND P0, PT, R2, 0x1, PT ;  /* 0x000000010200780c */ /* 0x000fe20003f05270 */
[----:B------:R-:W-:Y:S01]  /*69a0*/  IMAD.MOV R14, RZ, RZ, -R14 ;  /* 0x000000ffff0e7224 */ /* 0x000fe200078e0a0e */
[----:B--2---:R-:W-:Y:S02]  /*69b0*/  SHF.R.U64 R0, R4, R24, R5 ;  /* 0x0000001804007219 */ /* 0x004fe40000001205 */
[----:B------:R-:W-:Y:S02]  /*69c0*/  LOP3.LUT R3, R10, R97, RZ, 0xc0, !PT ;  /* 0x000000610a037212 */ /* 0x000fe400078ec0ff */
[----:B------:R-:W-:Y:S01]  /*69d0*/  LOP3.LUT R6, R13, R96, RZ, 0xc0, !PT ;  /* 0x000000600d067212 */ /* 0x000fe200078ec0ff */
[----:B------:R-:W-:Y:S02]  /*69e0*/  IMAD.MOV R4, RZ, RZ, -R0 ;  /* 0x000000ffff047224 */ /* 0x000fe400078e0a00 */
[----:B------:R-:W-:Y:S02]  /*69f0*/  IMAD R0, R92, R0, R3 ;  /* 0x000000005c007224 */ /* 0x000fe400078e0203 */
[----:B----4-:R-:W-:-:S02]  /*6a00*/  IMAD R3, R4, R28, R15 ;  /* 0x0000001c04037224 */ /* 0x010fc400078e020f */
[----:B------:R-:W-:Y:S02]  /*6a10*/  @P0 IMAD R25, R21, R14, R20 ;  /* 0x0000000e15190224 */ /* 0x000fe400078e0214 */
[----:B0-----:R-:W-:Y:S02]  /*6a20*/  IMAD R5, R3, R30, R6 ;  /* 0x0000001e03057224 */ /* 0x001fe400078e0206 */
[----:B------:R-:W-:Y:S02]  /*6a30*/  IMAD R0, R0, R29, R25 ;  /* 0x0000001d00007224 */ /* 0x000fe400078e0219 */
[----:B------:R-:W-:-:S03]  /*6a40*/  IMAD.MOV.U32 R4, RZ, RZ, 0x1 ;  /* 0x00000001ff047424 */ /* 0x000fc600078e00ff */
[----:B------:R-:W-:Y:S02]  /*6a50*/  SEL R100, R5, R0, !P0 ;  /* 0x0000000005647207 */ /* 0x000fe40004000000 */
[----:B------:R-:W-:Y:S02]  /*6a60*/  PRMT R3, R4, 0x7610, R3 ;  /* 0x0000761004037816 */ /* 0x000fe40000000003 */
[----:B------:R-:W-:-:S07]  /*6a70*/  SEL R0, R0, R5, !P0 ;  /* 0x0000000500007207 */ /* 0x000fce0004000000 */
.L_x_159:
[----:B------:R-:W-:Y:S01]  /*6a80*/  LOP3.LUT P0, RZ, R3, 0xff, RZ, 0xc0, !PT ;  /* 0x000000ff03ff7812 */ /* 0x000fe2000780c0ff */
[----:B------:R-:W-:Y:S01]  /*6a90*/  UIMAD.WIDE.U32 UR4, UR42, -0x55555555, URZ ;  /* 0xaaaaaaab2a0478a5 */ /* 0x000fe2000f8e003f */
[----:B------:R-:W-:-:S03]  /*6aa0*/  IMAD.MOV.U32 R101, RZ, RZ, R0 ;  /* 0x000000ffff657224 */ /* 0x000fc600078e0000 */
[----:B------:R-:W-:-:S04]  /*6ab0*/  USHF.R.U32.HI UR4, URZ, 0x1, UR5 ;  /* 0x000000013f047899 */ /* 0x000fc80008011605 */
[----:B------:R-:W-:-:S04]  /*6ac0*/  UIMAD UR42, UR4, -0x3, UR42 ;  /* 0xfffffffd042a78a4 */ /* 0x000fc8000f8e022a */
[----:B------:R-:W-:Y:S08]  /*6ad0*/  @P0 BRA `(.L_x_162) ;  /* 0xffffffa800440947 */ /* 0x000ff0000383ffff */
[----:B------:R-:W-:Y:S05]  /*6ae0*/  EXIT ;  /* 0x000000000000794d */ /* 0x000fea0003800000 */
.L_x_7:
        /* <DEDUP_REMOVED lines=26> */
.L_x_164:
[----:B------:R-:W0:Y:S01]  /*6c90*/  LDC.64 R28, c[0x0][0x640] ;  /* 0x00019000ff1c7b82 */ /* 0x000e220000000a00 */
[-CC-:B------:R-:W-:Y:S01]  /*6ca0*/  SHF.R.U64 R22, R14, R6.reuse, R15.reuse ;  /* 0x000000060e167219 */ /* 0x180fe2000000120f */
[----:B------:R-:W-:Y:S01]  /*6cb0*/  IMAD.MOV.U32 R30, RZ, RZ, 0x1 ;  /* 0x00000001ff1e7424 */ /* 0x000fe200078e00ff */
[----:B------:R-:W-:Y:S02]  /*6cc0*/  SHF.R.U32.HI R6, RZ, R6, R15 ;  /* 0x00000006ff067219 */ /* 0x000fe4000001160f */
[----:B------:R-:W-:-:S03]  /*6cd0*/  IADD3 R13, P0, RZ, -R22, RZ ;  /* 0x80000016ff0d7210 */ /* 0x000fc60007f1e0ff */
[----:B------:R-:W1:Y:S02]  /*6ce0*/  LDC R12, c[0x0][0x618] ;  /* 0x00018600ff0c7b82 */ /* 0x000e640000000800 */
[----:B------:R-:W-:-:S04]  /*6cf0*/  IMAD.X R11, RZ, RZ, ~R6, P0 ;  /* 0x000000ffff0b7224 */ /* 0x000fc800000e0e06 */
[-C--:B------:R-:W-:Y:S02]  /*6d00*/  IMAD R6, R11, R24.reuse, RZ ;  /* 0x000000180b067224 */ /* 0x080fe400078e02ff */
[----:B------:R-:W2:Y:S01]  /*6d10*/  LDC R14, c[0x0][0x608] ;  /* 0x00018200ff0e7b82 */ /* 0x000ea20000000800 */
[----:B------:R-:W-:-:S04]  /*6d20*/  IMAD.WIDE.U32 R10, R13, R24, R16 ;  /* 0x000000180d0a7225 */ /* 0x000fc800078e0010 */
[----:B------:R-:W-:-:S03]  /*6d30*/  IMAD R13, R13, R25, R6 ;  /* 0x000000190d0d7224 */ /* 0x000fc600078e0206 */
[----:B------:R-:W3:Y:S01]  /*6d40*/  LDC R27, c[0x0][0x658] ;  /* 0x00019600ff1b7b82 */ /* 0x000ee20000000800 */
[----:B------:R-:W-:Y:S01]  /*6d50*/  IMAD.IADD R11, R11, 0x1, R13 ;  /* 0x000000010b0b7824 */ /* 0x000fe200078e020d */
[----:B0-----:R-:W-:-:S04]  /*6d60*/  ISETP.NE.U32.AND P0, PT, R28, RZ, PT ;  /* 0x000000ff1c00720c */ /* 0x001fc80003f05070 */
[----:B------:R-:W-:Y:S02]  /*6d70*/  ISETP.NE.AND.EX P0, PT, R29, RZ, PT, P0 ;  /* 0x000000ff1d00720c */ /* 0x000fe40003f05300 */
[----:B------:R-:W0:Y:S01]  /*6d80*/  LDC R24, c[0x0][0x600] ;  /* 0x00018000ff187b82 */ /* 0x000e220000000800 */
[-CC-:B-1----:R-:W-:Y:S01]  /*6d90*/  SHF.R.U64 R8, R10, R12.reuse, R11.reuse ;  /* 0x0000000c0a087219 */ /* 0x182fe2000000120b */
[----:B------:R-:W-:Y:S01]  /*6da0*/  IMAD.MOV.U32 R10, RZ, RZ, -0x1 ;  /* 0xffffffffff0a7424 */ /* 0x000fe200078e00ff */
[----:B------:R-:W-:-:S05]  /*6db0*/  SHF.R.U32.HI R11, RZ, R12, R11 ;  /* 0x0000000cff0b7219 */ /* 0x000fca000001160b */
[----:B------:R-:W1:Y:S01]  /*6dc0*/  LDC R25, c[0x0][0x648] ;  /* 0x00019200ff197b82 */ /* 0x000e620000000800 */
[-CC-:B--2---:R-:W-:Y:S02]  /*6dd0*/  SHF.R.U64 R21, R8, R14.reuse, R11.reuse ;  /* 0x0000000e08157219 */ /* 0x184fe4000000120b */
[----:B------:R-:W-:-:S05]  /*6de0*/  SHF.R.U32.HI R6, RZ, R14, R11 ;  /* 0x0000000eff067219 */ /* 0x000fca000001160b */
[----:B------:R-:W2:Y:S01]  /*6df0*/  LDC R26, c[0x0][0x638] ;  /* 0x00018e00ff1a7b82 */ /* 0x000ea20000000800 */
[-C--:B---3--:R-:W-:Y:S02]  /*6e00*/  SHF.L.U32 R10, R10, R27.reuse, RZ ;  /* 0x0000001b0a0a7219 */ /* 0x088fe400000006ff */
[-CC-:B------:R-:W-:Y:S02]  /*6e10*/  SHF.R.U64 R23, R21, R27.reuse, R6.reuse ;  /* 0x0000001b15177219 */ /* 0x180fe40000001206 */
[----:B------:R-:W-:Y:S02]  /*6e20*/  LOP3.LUT R32, RZ, R10, RZ, 0x33, !PT ;  /* 0x0000000aff207212 */ /* 0x000fe400078e33ff */
[----:B------:R-:W-:Y:S01]  /*6e30*/  SHF.R.U32.HI R11, RZ, R27, R6 ;  /* 0x0000001bff0b7219 */ /* 0x000fe20000011606 */
[----:B------:R-:W3:Y:S01]  /*6e40*/  LDC R31, c[0x0][0x610] ;  /* 0x00018400ff1f7b82 */ /* 0x000ee20000000800 */
[----:B------:R-:W-:Y:S01]  /*6e50*/  IMAD.MOV.U32 R10, RZ, RZ, R23 ;  /* 0x000000ffff0a7224 */ /* 0x000fe200078e0017 */
[----:B------:R-:W-:Y:S06]  /*6e60*/  @!P0 BRA `(.L_x_165) ;  /* 0x0000000000288947 */ /* 0x000fec0003800000 */
        /* <DEDUP_REMOVED lines=10> */
.L_x_165:
[----:B------:R-:W-:Y:S02]  /*6f10*/  ISETP.NE.AND P0, PT, R2, 0x1, PT ;  /* 0x000000010200780c */ /* 0x000fe40003f05270 */
[----:B-1----:R-:W-:Y:S01]  /*6f20*/  SHF.R.U64 R6, R10, R25, R11 ;  /* 0x000000190a067219 */ /* 0x002fe2000000120b */
[----:B0-----:R-:W-:Y:S01]  /*6f30*/  VIADD R11, R24, 0xffffffff ;  /* 0xffffffff180b7836 */ /* 0x001fe20000000000 */
[----:B------:R-:W-:Y:S02]  /*6f40*/  SHF.L.U32 R30, R30, R27, RZ ;  /* 0x0000001b1e1e7219 */ /* 0x000fe400000006ff */
[----:B------:R-:W-:Y:S01]  /*6f50*/  LOP3.LUT R5, R21, R32, RZ, 0xc0, !PT ;  /* 0x0000002015057212 */ /* 0x000fe200078ec0ff */
[----:B------:R-:W-:-:S04]  /*6f60*/  IMAD.MOV R10, RZ, RZ, -R6 ;  /* 0x000000ffff0a7224 */ /* 0x000fc800078e0a06 */
[----:B------:R-:W-:Y:S01]  /*6f70*/  IMAD R6, R30, R6, R5 ;  /* 0x000000061e067224 */ /* 0x000fe200078e0205 */
[----:B------:R-:W-:Y:S01]  /*6f80*/  LOP3.LUT R5, R8, R11, RZ, 0xc0, !PT ;  /* 0x0000000b08057212 */ /* 0x000fe200078ec0ff */
[----:B------:R-:W-:Y:S02]  /*6f90*/  @P0 IMAD R7, R9, R20, R4 ;  /* 0x0000001409070224 */ /* 0x000fe400078e0204 */
[----:B--2---:R-:W-:Y:S02]  /*6fa0*/  IMAD R4, R10, R26, R23 ;  /* 0x0000001a0a047224 */ /* 0x004fe400078e0217 */
[----:B---3--:R-:W-:Y:S02]  /*6fb0*/  IMAD R7, R6, R31, R7 ;  /* 0x0000001f06077224 */ /* 0x008fe400078e0207 */
[----:B------:R-:W-:Y:S02]  /*6fc0*/  IMAD R4, R4, R24, R5 ;  /* 0x0000001804047224 */ /* 0x000fe400078e0205 */
[----:B------:R-:W-:-:S02]  /*6fd0*/  IMAD.MOV.U32 R8, RZ, RZ, 0x1 ;  /* 0x00000001ff087424 */ /* 0x000fc400078e00ff */
[----:B------:R-:W-:Y:S01]  /*6fe0*/  IMAD.MOV.U32 R6, RZ, RZ, R22 ;  /* 0x000000ffff067224 */ /* 0x000fe200078e0016 */
[----:B------:R-:W-:Y:S02]  /*6ff0*/  SEL R19, R4, R7, !P0 ;  /* 0x0000000704137207 */ /* 0x000fe40004000000 */
[----:B------:R-:W-:-:S07]  /*7000*/  SEL R21, R7, R4, !P0 ;  /* 0x0000000407157207 */ /* 0x000fce0004000000 */
.L_x_163:
[----:B------:R-:W-:-:S08]  /*7010*/  NOP ;  /* 0x0000000000007918 */ /* 0x000fd00000000000 */
[----:B------:R-:W0:-:S00]  /*7020*/  USETMAXREG.DEALLOC.CTAPOOL 0x28 ;  /* 0x00000028000079c8 */ /* 0x000e0000080e0500 */
[----:B0-----:R-:W-:-:S13]  /*7030*/  ISETP.NE.AND P0, PT, R3, RZ, PT ;  /* 0x000000ff0300720c */ /* 0x001fda0003f05270 */
[----:B------:R-:W-:Y:S05]  /*7040*/  @P0 EXIT ;  /* 0x000000000000094d */ /* 0x000fea0003800000 */
[----:B------:R-:W-:Y:S01]  /*7050*/  LOP3.LUT P0, RZ, R8, 0xff, RZ, 0xc0, !PT ;  /* 0x000000ff08ff7812 */ /* 0x000fe2000780c0ff */
[----:B------:R-:W-:Y:S02]  /*7060*/  IMAD.MOV.U32 R3, RZ, RZ, 0x1 ;  /* 0x00000001ff037424 */ /* 0x000fe400078e00ff */
[----:B------:R-:W-:-:S10]  /*7070*/  IMAD.MOV.U32 R8, RZ, RZ, RZ ;  /* 0x000000ffff087224 */ /* 0x000fd400078e00ff */
[----:B------:R-:W-:Y:S05]  /*7080*/  @!P0 BRA `(.L_x_166) ;  /* 0x0000000c00548947 */ /* 0x000fea0003800000 */
[----:B------:R-:W0:Y:S01]  /*7090*/  LDC R3, c[0x0][0x28c] ;  /* 0x0000a300ff037b82 */ /* 0x000e220000000800 */
[----:B------:R-:W-:Y:S01]  /*70a0*/  ULDC UR5, c[0x0][0x658] ;  /* 0x0001960000057ab9 */ /* 0x000fe20000000800 */
[----:B------:R-:W-:Y:S01]  /*70b0*/  UMOV UR6, 0xffffffff ;  /* 0xffffffff00067882 */ /* 0x000fe20000000000 */
[----:B------:R-:W-:Y:S01]  /*70c0*/  BSSY B0, `(.L_x_166) ;  /* 0x00000d1000007945 */ /* 0x000fe20003800000 */
[----:B------:R-:W-:Y:S01]  /*70d0*/  USHF.L.U32 UR6, UR6, UR5, URZ ;  /* 0x0000000506067299 */ /* 0x000fe2000800063f */
[----:B------:R-:W-:Y:S01]  /*70e0*/  IMAD.MOV.U32 R10, RZ, RZ, 0x1 ;  /* 0x00000001ff0a7424 */ /* 0x000fe200078e00ff */
[----:B------:R-:W-:Y:S01]  /*70f0*/  LOP3.LUT R9, R18, 0x2, RZ, 0xfc, !PT ;  /* 0x0000000212097812 */ /* 0x000fe200078efcff */
[----:B------:R-:W-:Y:S01]  /*7100*/  IMAD.MOV.U32 R8, RZ, RZ, RZ ;  /* 0x000000ffff087224 */ /* 0x000fe200078e00ff */
[----:B------:R-:W1:Y:S01]  /*7110*/  S2UR UR8, SR_CgaCtaId ;  /* 0x00000000000879c3 */ /* 0x000e620000008800 */
[----:B------:R-:W-:Y:S01]  /*7120*/  ULDC UR4, c[0x0][0x600] ;  /* 0x0001800000047ab9 */ /* 0x000fe20000000800 */
[----:B------:R-:W-:Y:S01]  /*7130*/  UMOV UR7, 0x1 ;  /* 0x0000000100077882 */ /* 0x000fe20000000000 */
[----:B------:R-:W-:-:S02]  /*7140*/  UIADD3 UR4, UR4, -0x1, URZ ;  /* 0xffffffff04047890 */ /* 0x000fc4000fffe03f */
[----:B------:R-:W-:Y:S02]  /*7150*/  USHF.L.U32 UR5, UR7, UR5, URZ ;  /* 0x0000000507057299 */ /* 0x000fe4000800063f */
[----:B------:R-:W-:Y:S01]  /*7160*/  ULOP3.LUT UR6, URZ, UR6, URZ, 0x33, !UPT ;  /* 0x000000063f067292 */ /* 0x000fe2000f8e333f */
[----:B------:R-:W-:Y:S01]  /*7170*/  ULDC.64 UR30, c[0x0][0x198] ;  /* 0x00006600001e7ab9 */ /* 0x000fe20000000a00 */
[----:B0-----:R-:W-:-:S05]  /*7180*/  VIADD R3, R3, 0x7f ;  /* 0x0000007f03037836 */ /* 0x001fca0000000000 */
[----:B------:R-:W-:Y:S01]  /*7190*/  SHF.R.S32.HI R4, RZ, 0x1f, R3 ;  /* 0x0000001fff047819 */ /* 0x000fe20000011403 */
[----:B-1----:R-:W-:-:S03]  /*71a0*/  IMAD.U32 R12, RZ, RZ, UR8 ;  /* 0x00000008ff0c7e24 */ /* 0x002fc6000f8e00ff */
[----:B------:R-:W-:Y:S01]  /*71b0*/  LEA.HI R4, R4, R3, RZ, 0x7 ;  /* 0x0000000304047211 */ /* 0x000fe200078f38ff */
[----:B------:R-:W-:-:S03]  /*71c0*/  IMAD.MOV.U32 R3, RZ, RZ, 0x1 ;  /* 0x00000001ff037424 */ /* 0x000fc600078e00ff */
[----:B------:R-:W-:-:S05]  /*71d0*/  SHF.R.S32.HI R11, RZ, 0x7, R4 ;  /* 0x00000007ff0b7819 */ /* 0x000fca0000011404 */
[----:B------:R-:W-:-:S07]  /*71e0*/  VIADD R13, R11, 0x1 ;  /* 0x000000010b0d7836 */ /* 0x000fce0000000000 */
.L_x_177:
[----:B------:R-:W-:-:S03]  /*71f0*/  UMOV UR7, 0xffffffff ;  /* 0xffffffff00077882 */ /* 0x000fc60000000000 */
[----:B------:R-:W-:Y:S05]  /*7200*/  BRA.DIV UR7, `(.L_x_167) ;  /* 0x0000000e07b87947 */ /* 0x000fea000b800000 */
[----:B------:R-:W-:-:S13]  /*7210*/  ELECT P6, URZ, PT ;  /* 0x00000000003f782f */ /* 0x000fda00038c0000 */
.L_x_187:
[----:B------:R-:W0:Y:S01]  /*7220*/  LDC R4, c[0x0][0x28c] ;  /* 0x0000a300ff047b82 */ /* 0x000e220000000800 */
[----:B------:R-:W-:Y:S01]  /*7230*/  BSSY B1, `(.L_x_168) ;  /* 0x0000047000017945 */ /* 0x000fe20003800000 */
[----:B0-----:R-:W-:-:S13]  /*7240*/  ISETP.LT.OR P6, PT, R4, 0x1, !P6 ;  /* 0x000000010400780c */ /* 0x001fda00077c1670 */
[----:B------:R-:W-:Y:S05]  /*7250*/  @P6 BRA `(.L_x_169) ;  /* 0x0000000400106947 */ /* 0x000fea0003800000 */
[----:B------:R-:W-:Y:S02]  /*7260*/  IMAD R21, R21, 0x2, R12 ;  /* 0x0000000215157824 */ /* 0x000fe400078e020c */
[----:B------:R-:W-:Y:S02]  /*7270*/  IMAD.SHL.U32 R19, R19, 0x80, RZ ;  /* 0x0000008013137824 */ /* 0x000fe400078e00ff */
[----:B------:R-:W-:Y:S02]  /*7280*/  IMAD.MOV.U32 R22, RZ, RZ, RZ ;  /* 0x000000ffff167224 */ /* 0x000fe400078e00ff */
[----:B------:R-:W-:Y:S02]  /*7290*/  IMAD.MOV.U32 R4, RZ, RZ, R13 ;  /* 0x000000ffff047224 */ /* 0x000fe400078e000d */
[----:B------:R-:W-:Y:S02]  /*72a0*/  IMAD.MOV.U32 R5, RZ, RZ, R3 ;  /* 0x000000ffff057224 */ /* 0x000fe400078e0003 */
[----:B------:R-:W-:-:S02]  /*72b0*/  IMAD.MOV.U32 R7, RZ, RZ, R8 ;  /* 0x000000ffff077224 */ /* 0x000fc400078e0008 */
[----:B------:R-:W-:-:S07]  /*72c0*/  IMAD.SHL.U32 R21, R21, 0x40, RZ ;  /* 0x0000004015157824 */ /* 0x000fce00078e00ff */
.L_x_172:
[----:B------:R-:W0:Y:S01]  /*72d0*/  S2UR UR7, SR_CgaCtaId ;  /* 0x00000000000779c3 */ /* 0x000e220000008800 */
[----:B------:R-:W-:Y:S02]  /*72e0*/  MOV R15, 0x400 ;  /* 0x00000400000f7802 */ /* 0x000fe40000000f00 */
[----:B------:R-:W-:Y:S02]  /*72f0*/  SHF.L.U32 R14, R5, 0x1f, RZ ;  /* 0x0000001f050e7819 */ /* 0x000fe400000006ff */
[----:B------:R-:W-:Y:S01]  /*7300*/  ISETP.NE.AND P1, PT, R0, RZ, PT ;  /* 0x000000ff0000720c */ /* 0x000fe20003f25270 */
[----:B0-----:R-:W-:-:S05]  /*7310*/  IMAD.U32 R12, RZ, RZ, UR7 ;  /* 0x00000007ff0c7e24 */ /* 0x001fca000f8e00ff */
[----:B------:R-:W-:-:S07]  /*7320*/  LEA R20, R12, R15, 0x18 ;  /* 0x0000000f0c147211 */ /* 0x000fce00078ec0ff */
[----:B------:R-:W0:Y:S01]  /*7330*/  @!P1 LDC R15, c[0x0][0x500] ;  /* 0x00014000ff0f9b82 */ /* 0x000e220000000800 */
[----:B------:R-:W-:-:S04]  /*7340*/  IMAD R23, R7, 0x8, R20 ;  /* 0x0000000807177824 */ /* 0x000fc800078e0214 */
[----:B------:R-:W1:Y:S02]  /*7350*/  SYNCS.PHASECHK.TRANS64.TRYWAIT P0, [R23+URZ+0x18], R14 ;  /* 0x0000180e170075a7 */ /* 0x000e64000800017f */
[----:B-1----:R-:W-:Y:S05]  /*7360*/  @!P0 BRA `(.L_x_170) ;  /* 0x0000000c00808947 */ /* 0x002fea0003800000 */
.L_x_188:
[----:B-1----:R-:W-:Y:S01]  /*7370*/  PRMT R14, R9, 0x9910, RZ ;  /* 0x00009910090e7816 */ /* 0x002fe200000000ff */
[----:B0-----:R0:W-:Y:S03]  /*7380*/  @!P1 SYNCS.ARRIVE.TRANS64 RZ, [R23+URZ], R15 ;  /* 0x0000000f17ff99a7 */ /* 0x0011e6000800003f */
[----:B------:R-:W-:-:S13]  /*7390*/  ISETP.NE.AND P0, PT, R14, 0x2, PT ;  /* 0x000000020e00780c */ /* 0x000fda0003f05270 */
[----:B0-----:R-:W-:Y:S05]  /*73a0*/  @P0 BRA `(.L_x_171) ;  /* 0x0000000000040947 */ /* 0x001fea0003800000 */
[----:B------:R-:W-:Y:S01]  /*73b0*/  BPT.TRAP 0x1 ;  /* 0x000000040000795c */ /* 0x000fe20000300000 */
.L_x_171:
[----:B------:R-:W-:Y:S01]  /*73c0*/  IMAD R14, R7, 0x4, R12 ;  /* 0x00000004070e7824 */ /* 0x000fe200078e020c */
[----:B------:R-:W-:Y:S01]  /*73d0*/  R2UR UR34, R22 ;  /* 0x00000000162272ca */ /* 0x000fe200000e0000 */
[----:B------:R-:W-:Y:S01]  /*73e0*/  VIADD R4, R4, 0xffffffff ;  /* 0xffffffff04047836 */ /* 0x000fe20000000000 */
[----:B------:R-:W-:Y:S01]  /*73f0*/  R2UR UR33, R23 ;  /* 0x00000000172172ca */ /* 0x000fe200000e0000 */
[----:B------:R-:W-:Y:S01]  /*7400*/  IMAD.SHL.U32 R14, R14, 0x1000, RZ ;  /* 0x000010000e0e7824 */ /* 0x000fe200078e00ff */
[----:B------:R-:W-:Y:S01]  /*7410*/  R2UR UR36, R6 ;  /* 0x00000000062472ca */ /* 0x000fe200000e0000 */
[----:B------:R-:W-:Y:S01]  /*7420*/  UIADD3 UR14, UP0, UR30, 0xf0, URZ ;  /* 0x000000f01e0e7890 */ /* 0x000fe2000ff1e03f */
[----:B------:R-:W-:Y:S01]  /*7430*/  R2UR UR35, R21 ;  /* 0x00000000152372ca */ /* 0x000fe200000e0000 */
[--C-:B------:R-:W-:Y:S01]  /*7440*/  IMAD R14, R14, 0x2, R20.reuse ;  /* 0x000000020e0e7824 */ /* 0x100fe200078e0214 */
[----:B------:R-:W-:Y:S01]  /*7450*/  R2UR UR19, R19 ;  /* 0x00000000131372ca */ /* 0x000fe200000e0000 */
[C---:B------:R-:W-:Y:S01]  /*7460*/  IMAD R20, R7.reuse, 0x8000, R20 ;  /* 0x0000800007147824 */ /* 0x040fe200078e0214 */
[----:B------:R-:W-:Y:S01]  /*7470*/  UIADD3 UR42, UP1, UR30, 0x1f0, URZ ;  /* 0x000001f01e2a7890 */ /* 0x000fe2000ff3e03f */
[----:B------:R-:W-:Y:S01]  /*7480*/  ISETP.GT.AND P1, PT, R4, 0x1, PT ;  /* 0x000000010400780c */ /* 0x000fe20003f24270 */
[----:B------:R-:W-:Y:S01]  /*7490*/  UIADD3.X UR15, URZ, UR31, URZ, UP0, !UPT ;  /* 0x0000001f3f0f7290 */ /* 0x000fe200087fe43f */
[----:B------:R-:W-:Y:S01]  /*74a0*/  R2UR UR24, R14 ;  /* 0x000000000e1872ca */ /* 0x000fe200000e0000 */
[----:B------:R-:W-:Y:S01]  /*74b0*/  UIADD3 UR26, UR34, 0x40, URZ ;  /* 0x00000040221a7890 */ /* 0x000fe2000fffe03f */
[----:B------:R-:W-:Y:S01]  /*74c0*/  R2UR UR8, R20 ;  /* 0x00000000140872ca */ /* 0x000fe200000e0000 */
[----:B------:R-:W-:Y:S01]  /*74d0*/  UIADD3.X UR43, URZ, UR31, URZ, UP1, !UPT ;  /* 0x0000001f3f2b7290 */ /* 0x000fe20008ffe43f */
[----:B------:R-:W-:Y:S01]  /*74e0*/  VIADD R7, R7, 0x1 ;  /* 0x0000000107077836 */ /* 0x000fe20000000000 */
[----:B------:R-:W-:Y:S01]  /*74f0*/  UMOV UR7, 0x30000 ;  /* 0x0003000000077882 */ /* 0x000fe20000000000 */
[----:B------:R-:W-:Y:S01]  /*7500*/  UMOV UR22, 0x0 ;  /* 0x0000000000167882 */ /* 0x000fe20000000000 */
[----:B------:R-:W-:Y:S01]  /*7510*/  UMOV UR23, 0x10000000 ;  /* 0x1000000000177882 */ /* 0x000fe20000000000 */
[----:B------:R-:W-:Y:S01]  /*7520*/  UMOV UR25, UR33 ;  /* 0x0000002100197c82 */ /* 0x000fe20008000000 */
[----:B------:R-:W-:Y:S01]  /*7530*/  ISETP.NE.AND P0, PT, R7, 0x3, PT ;  /* 0x000000030700780c */ /* 0x000fe20003f05270 */
[----:B------:R-:W-:Y:S01]  /*7540*/  UMOV UR28, UR36 ;  /* 0x00000024001c7c82 */ /* 0x000fe20008000000 */
[----:B------:R-:W-:Y:S01]  /*7550*/  UMOV UR27, UR35 ;  /* 0x00000023001b7c82 */ /* 0x000fe20008000000 */
[----:B------:R-:W-:Y:S01]  /*7560*/  UMOV UR17, UR33 ;  /* 0x0000002100117c82 */ /* 0x000fe20008000000 */
[----:B------:R-:W-:Y:S01]  /*7570*/  UIADD3 UR32, UR24, 0x100, URZ ;  /* 0x0000010018207890 */ /* 0x000fe2000fffe03f */
[----:B------:R-:W-:Y:S01]  /*7580*/  SEL R14, RZ, 0x1, P0 ;  /* 0x00000001ff0e7807 */ /* 0x000fe20000000000 */
[----:B------:R-:W-:Y:S01]  /*7590*/  UIADD3 UR24, UR24, 0x4100, URZ ;  /* 0x0000410018187890 */ /* 0x000fe2000fffe03f */
[----:B------:R-:W-:Y:S01]  /*75a0*/  VIADD R22, R22, 0x80 ;  /* 0x0000008016167836 */ /* 0x000fe20000000000 */
[----:B------:R-:W-:Y:S01]  /*75b0*/  UIADD3 UR16, UR8, 0x18100, URZ ;  /* 0x0001810008107890 */ /* 0x000fe2000fffe03f */
[----:B------:R-:W-:Y:S01]  /*75c0*/  LOP3.LUT R5, R5, R14, RZ, 0x3c, !PT ;  /* 0x0000000e05057212 */ /* 0x000fe200078e3cff */
[----:B------:R-:W-:Y:S01]  /*75d0*/  UIADD3 UR8, UR8, 0x1c100, URZ ;  /* 0x0001c10008087890 */ /* 0x000fe2000fffe03f */
[----:B------:R-:W-:Y:S01]  /*75e0*/  SEL R7, R7, RZ, P0 ;  /* 0x000000ff07077207 */ /* 0x000fe20000000000 */
[----:B------:R-:W-:Y:S01]  /*75f0*/  UMOV UR18, UR34 ;  /* 0x0000002200127c82 */ /* 0x000fe20008000000 */
[----:B------:R-:W-:Y:S01]  /*7600*/  UMOV UR20, UR36 ;  /* 0x0000002400147c82 */ /* 0x000fe20008000000 */
[----:B------:R0:W-:Y:S01]  /*7610*/  UTMALDG.3D.MULTICAST [UR32], [UR14], UR7, desc[UR22] ;  /* 0x000016200e0073b4 */ /* 0x0001e20008011807 */
[----:B------:R-:W-:Y:S01]  /*7620*/  UMOV UR9, UR33 ;  /* 0x0000002100097c82 */ /* 0x000fe20008000000 */
[----:B------:R-:W-:Y:S01]  /*7630*/  UMOV UR11, UR19 ;  /* 0x00000013000b7c82 */ /* 0x000fe20008000000 */
[----:B------:R-:W-:Y:S01]  /*7640*/  UMOV UR12, UR36 ;  /* 0x00000024000c7c82 */ /* 0x000fe20008000000 */
[----:B------:R-:W-:Y:S01]  /*7650*/  UMOV UR10, UR26 ;  /* 0x0000001a000a7c82 */ /* 0x000fe20008000000 */
[----:B------:R0:W-:Y:S01]  /*7660*/  UTMALDG.3D.MULTICAST [UR24], [UR14], UR7, desc[UR22] ;  /* 0x000016180e0073b4 */ /* 0x0001e20008011807 */
[----:B------:R0:W-:Y:S01]  /*7670*/  UTMALDG.3D [UR16], [UR42], desc[UR22] ;  /* 0x000016102a0075b4 */ /* 0x0001e20008011000 */
[----:B------:R0:W-:Y:S02]  /*7680*/  UTMALDG.3D [UR8], [UR42], desc[UR22] ;  /* 0x000016082a0075b4 */ /* 0x0001e40008011000 */
[----:B0-----:R-:W-:Y:S05]  /*7690*/  @P1 BRA `(.L_x_172) ;  /* 0xfffffffc000c1947 */ /* 0x001fea000383ffff */
.L_x_169:
[----:B------:R-:W-:Y:S05]  /*76a0*/  BSYNC B1 ;  /* 0x0000000000017941 */ /* 0x000fea0003800000 */
.L_x_168:
[----:B------:R-:W-:Y:S01]  /*76b0*/  LOP3.LUT P1, RZ, R10, 0xff, RZ, 0xc0, !PT ;  /* 0x000000ff0aff7812 */ /* 0x000fe2000782c0ff */
[C---:B------:R-:W-:Y:S01]  /*76c0*/  IMAD.IADD R7, R11.reuse, 0x1, R8 ;  /* 0x000000010b077824 */ /* 0x040fe200078e0208 */
[----:B------:R-:W-:Y:S01]  /*76d0*/  ULDC.64 UR8, c[0x0][0x650] ;  /* 0x0001940000087ab9 */ /* 0x000fe20000000a00 */
[----:B------:R-:W-:Y:S01]  /*76e0*/  ISETP.GE.U32.AND P2, PT, R11, 0x3, PT ;  /* 0x000000030b00780c */ /* 0x000fe20003f46070 */
[----:B------:R-:W-:Y:S01]  /*76f0*/  BSSY B1, `(.L_x_173) ;  /* 0x000006b000017945 */ /* 0x000fe20003800000 */
[----:B------:R-:W-:Y:S01]  /*7700*/  IMAD.MOV.U32 R21, RZ, RZ, -0x1 ;  /* 0xffffffffff157424 */ /* 0x000fe200078e00ff */
[----:B------:R-:W-:Y:S01]  /*7710*/  ISETP.GT.U32.AND P0, PT, R7, 0x2, PT ;  /* 0x000000020700780c */ /* 0x000fe20003f04070 */
[----:B------:R-:W-:Y:S01]  /*7720*/  IMAD.MOV.U32 R19, RZ, RZ, -0x1 ;  /* 0xffffffffff137424 */ /* 0x000fe200078e00ff */
[----:B------:R-:W-:Y:S02]  /*7730*/  PRMT R10, RZ, 0x7610, R10 ;  /* 0x00007610ff0a7816 */ /* 0x000fe4000000000a */
[----:B------:R-:W-:-:S03]  /*7740*/  ISETP.LT.U32.AND P0, PT, R11, 0x3, P0 ;  /* 0x000000030b00780c */ /* 0x000fc60000701070 */
[----:B------:R-:W0:Y:S01]  /*7750*/  @P1 S2R R12, SR_CgaCtaId ;  /* 0x00000000000c1919 */ /* 0x000e220000008800 */
[----:B------:R-:W-:-:S04]  /*7760*/  @P1 MOV R5, 0x400 ;  /* 0x0000040000051802 */ /* 0x000fc80000000f00 */
[----:B0-----:R-:W-:Y:S01]  /*7770*/  @P1 LEA R6, R12, R5, 0x18 ;  /* 0x000000050c061211 */ /* 0x001fe200078ec0ff */
[----:B------:R-:W-:Y:S01]  /*7780*/  IMAD.WIDE.U32 R4, R7, -0x55555555, RZ ;  /* 0xaaaaaaab07047825 */ /* 0x000fe200078e00ff */
[----:B------:R-:W-:Y:S02]  /*7790*/  SEL R4, RZ, 0x1, !P0 ;  /* 0x00000001ff047807 */ /* 0x000fe40004000000 */
[----:B------:R0:W-:Y:S01]  /*77a0*/  @P1 SYNCS.ARRIVE.TRANS64.A1T0 RZ, [R6+URZ+0x48], RZ ;  /* 0x000048ff06ff19a7 */ /* 0x0001e2000810003f */
[----:B------:R-:W-:Y:S02]  /*77b0*/  IADD3 R16, P1, R16, UR38, RZ ;  /* 0x0000002610107c10 */ /* 0x000fe4000ff3e0ff */
[----:B------:R-:W-:Y:S02]  /*77c0*/  LOP3.LUT R3, R3, R4, RZ, 0x3c, !PT ;  /* 0x0000000403037212 */ /* 0x000fe400078e3cff */
[----:B------:R-:W-:Y:S02]  /*77d0*/  IADD3.X R17, R17, UR41, RZ, P1, !PT ;  /* 0x0000002911117c10 */ /* 0x000fe40008ffe4ff */
[----:B------:R-:W-:-:S02]  /*77e0*/  ISETP.GE.U32.AND P0, PT, R16, UR8, PT ;  /* 0x0000000810007c0c */ /* 0x000fc4000bf06070 */
[----:B0-----:R-:W-:Y:S02]  /*77f0*/  SHF.R.U32.HI R6, RZ, 0x1, R5 ;  /* 0x00000001ff067819 */ /* 0x001fe40000011605 */
[----:B------:R-:W-:Y:S02]  /*7800*/  ISETP.GE.U32.AND.EX P0, PT, R17, UR9, PT, P0 ;  /* 0x0000000911007c0c */ /* 0x000fe4000bf06100 */
[----:B------:R-:W-:Y:S01]  /*7810*/  @P2 LOP3.LUT R3, R3, 0x1, R6, 0x78, !PT ;  /* 0x0000000103032812 */ /* 0x000fe200078e7806 */
[----:B------:R-:W-:Y:S01]  /*7820*/  IMAD R8, R6, -0x3, R7 ;  /* 0xfffffffd06087824 */ /* 0x000fe200078e0207 */
[----:B------:R-:W-:Y:S01]  /*7830*/  PRMT R4, RZ, 0x7610, R4 ;  /* 0x00007610ff047816 */ /* 0x000fe20000000004 */
[----:B------:R-:W-:-:S08]  /*7840*/  IMAD.MOV.U32 R6, RZ, RZ, -0x1 ;  /* 0xffffffffff067424 */ /* 0x000fd000078e00ff */
[----:B------:R-:W-:Y:S05]  /*7850*/  @P0 BRA `(.L_x_174) ;  /* 0x0000000400500947 */ /* 0x000fea0003800000 */
[----:B------:R-:W0:Y:S01]  /*7860*/  S2R R19, SR_CTAID.X ;  /* 0x0000000000137919 */ /* 0x000e220000002500 */
[----:B------:R-:W-:Y:S01]  /*7870*/  ULDC.64 UR8, c[0x0][0x628] ;  /* 0x00018a0000087ab9 */ /* 0x000fe20000000a00 */
[----:B------:R-:W1:Y:S01]  /*7880*/  LDC R20, c[0x0][0x144] ;  /* 0x00005100ff147b82 */ /* 0x000e620000000800 */
[----:B------:R-:W-:Y:S01]  /*7890*/  ISETP.NE.U32.AND P0, PT, RZ, UR8, PT ;  /* 0x00000008ff007c0c */ /* 0x000fe2000bf05070 */
[----:B------:R-:W2:Y:S01]  /*78a0*/  S2R R14, SR_CTAID.Y ;  /* 0x00000000000e7919 */ /* 0x000ea20000002600 */
[----:B------:R-:W-:Y:S01]  /*78b0*/  ULDC UR10, c[0x0][0x630] ;  /* 0x00018c00000a7ab9 */ /* 0x000fe20000000800 */
[----:B------:R-:W-:Y:S01]  /*78c0*/  ULDC UR11, c[0x0][0x150] ;  /* 0x00005400000b7ab9 */ /* 0x000fe20000000800 */
[----:B------:R-:W-:Y:S01]  /*78d0*/  ISETP.NE.AND.EX P0, PT, RZ, UR9, PT, P0 ;  /* 0x00000009ff007c0c */ /* 0x000fe2000bf05300 */
[----:B------:R-:W-:Y:S02]  /*78e0*/  IMAD.MOV.U32 R4, RZ, RZ, R16 ;  /* 0x000000ffff047224 */ /* 0x000fe400078e0010 */
[----:B------:R-:W-:Y:S01]  /*78f0*/  IMAD.MOV.U32 R5, RZ, RZ, R17 ;  /* 0x000000ffff057224 */ /* 0x000fe200078e0011 */
[----:B0-----:R-:W-:-:S09]  /*7900*/  I2FP.F32.U32 R21, R19 ;  /* 0x0000001300157245 */ /* 0x001fd20000201000 */
[----:B------:R-:W-:Y:S05]  /*7910*/  @!P0 BRA `(.L_x_175) ;  /* 0x0000000000288947 */ /* 0x000fea0003800000 */
[----:B------:R-:W-:Y:S02]  /*7920*/  ULDC UR7, c[0x0][0x634] ;  /* 0x00018d0000077ab9 */ /* 0x000fe40000000800 */
[----:B------:R-:W-:-:S05]  /*7930*/  IADD3 R5, P0, R16, UR7, RZ ;  /* 0x0000000710057c10 */ /* 0x000fca000ff1e0ff */
[----:B------:R-:W-:-:S04]  /*7940*/  IMAD.X R15, RZ, RZ, R17, P0 ;  /* 0x000000ffff0f7224 */ /* 0x000fc800000e0611 */
[----:B------:R-:W-:-:S04]  /*7950*/  IMAD.WIDE.U32 R6, R15, UR8, RZ ;  /* 0x000000080f067c25 */ /* 0x000fc8000f8e00ff */
[----:B------:R-:W-:-:S04]  /*7960*/  IMAD.WIDE.U32 R6, P0, R5, UR9, R6 ;  /* 0x0000000905067c25 */ /* 0x000fc8000f800006 */
[----:B------:R-:W-:-:S04]  /*7970*/  IMAD.WIDE.U32 R4, R5, UR8, RZ ;  /* 0x0000000805047c25 */ /* 0x000fc8000f8e00ff */
[----:B------:R-:W-:Y:S01]  /*7980*/  IMAD.MOV.U32 R4, RZ, RZ, R7 ;  /* 0x000000ffff047224 */ /* 0x000fe200078e0007 */
[----:B------:R-:W-:Y:S01]  /*7990*/  IADD3 RZ, P1, R5, R6, RZ ;  /* 0x0000000605ff7210 */ /* 0x000fe20007f3e0ff */
[----:B------:R-:W-:-:S04]  /*79a0*/  IMAD.X R5, RZ, RZ, RZ, P0 ;  /* 0x000000ffff057224 */ /* 0x000fc800000e06ff */
[----:B------:R-:W-:-:S08]  /*79b0*/  IMAD.WIDE.U32.X R4, R15, UR9, R4, P1 ;  /* 0x000000090f047c25 */ /* 0x000fd000088e0404 */
.L_x_175:
[----:B------:R-:W-:Y:S01]  /*79c0*/  FMUL R21, R21, UR11 ;  /* 0x0000000b15157c20 */ /* 0x000fe20008400000 */
[--C-:B------:R-:W-:Y:S01]  /*79d0*/  SHF.R.U64 R15, R4, UR10, R5.reuse ;  /* 0x0000000a040f7c19 */ /* 0x100fe20008001205 */
[----:B------:R-:W-:Y:S01]  /*79e0*/  ULDC.64 UR8, c[0x0][0x620] ;  /* 0x0001880000087ab9 */ /* 0x000fe20000000a00 */
[----:B------:R-:W-:Y:S01]  /*79f0*/  SHF.R.U32.HI R4, RZ, UR10, R5 ;  /* 0x0000000aff047c19 */ /* 0x000fe20008011605 */
[----:B------:R-:W-:Y:S01]  /*7a00*/  ULDC.64 UR10, c[0x0][0x640] ;  /* 0x00019000000a7ab9 */ /* 0x000fe20000000a00 */
[----:B------:R-:W-:Y:S01]  /*7a10*/  IADD3 R5, P0, RZ, -R15, RZ ;  /* 0x8000000fff057210 */ /* 0x000fe20007f1e0ff */
[----:B------:R-:W0:Y:S01]  /*7a20*/  F2I.U32.TRUNC.NTZ R21, R21 ;  /* 0x0000001500157305 */ /* 0x000e22000020f000 */
[----:B------:R-:W-:-:S03]  /*7a30*/  ULDC UR7, c[0x0][0x618] ;  /* 0x0001860000077ab9 */ /* 0x000fc60000000800 */
[----:B------:R-:W-:Y:S01]  /*7a40*/  IMAD.X R4, RZ, RZ, ~R4, P0 ;  /* 0x000000ffff047224 */ /* 0x000fe200000e0e04 */
[----:B------:R-:W-:-:S03]  /*7a50*/  ISETP.NE.U32.AND P0, PT, RZ, UR10, PT ;  /* 0x0000000aff007c0c */ /* 0x000fc6000bf05070 */
[----:B------:R-:W-:Y:S01]  /*7a60*/  IMAD R4, R4, UR8, RZ ;  /* 0x0000000804047c24 */ /* 0x000fe2000f8e02ff */
[----:B------:R-:W-:-:S03]  /*7a70*/  ISETP.NE.AND.EX P0, PT, RZ, UR11, PT, P0 ;  /* 0x0000000bff007c0c */ /* 0x000fc6000bf05300 */
[C---:B------:R-:W-:Y:S02]  /*7a80*/  IMAD R7, R5.reuse, UR9, R4 ;  /* 0x0000000905077c24 */ /* 0x040fe4000f8e0204 */
[----:B------:R-:W-:Y:S01]  /*7a90*/  IMAD.WIDE.U32 R4, R5, UR8, R16 ;  /* 0x0000000805047c25 */ /* 0x000fe2000f8e0010 */
[----:B------:R-:W-:-:S03]  /*7aa0*/  ULDC UR8, c[0x0][0x154] ;  /* 0x0000550000087ab9 */ /* 0x000fc60000000800 */
[----:B0-----:R-:W-:Y:S02]  /*7ab0*/  IMAD.MOV R6, RZ, RZ, -R21 ;  /* 0x000000ffff067224 */ /* 0x001fe400078e0a15 */
[----:B------:R-:W0:Y:S01]  /*7ac0*/  LDC R21, c[0x0][0x148] ;  /* 0x00005200ff157b82 */ /* 0x000e220000000800 */
[----:B------:R-:W-:Y:S02]  /*7ad0*/  IMAD.IADD R5, R5, 0x1, R7 ;  /* 0x0000000105057824 */ /* 0x000fe400078e0207 */
[----:B-1----:R-:W-:Y:S01]  /*7ae0*/  IMAD R19, R20, R6, R19 ;  /* 0x0000000614137224 */ /* 0x002fe200078e0213 */
[----:B--2---:R-:W-:Y:S02]  /*7af0*/  I2FP.F32.U32 R6, R14 ;  /* 0x0000000e00067245 */ /* 0x004fe40000201000 */
[--C-:B------:R-:W-:Y:S02]  /*7b00*/  SHF.R.U64 R20, R4, UR7, R5.reuse ;  /* 0x0000000704147c19 */ /* 0x100fe40008001205 */
[----:B------:R-:W-:Y:S01]  /*7b10*/  SHF.R.U32.HI R5, RZ, UR7, R5 ;  /* 0x00000007ff057c19 */ /* 0x000fe20008011605 */
[----:B------:R-:W-:Y:S01]  /*7b20*/  FMUL R6, R6, UR8 ;  /* 0x0000000806067c20 */ /* 0x000fe20008400000 */
[----:B------:R-:W-:-:S02]  /*7b30*/  ULDC UR7, c[0x0][0x608] ;  /* 0x0001820000077ab9 */ /* 0x000fc40000000800 */
[--C-:B------:R-:W-:Y:S01]  /*7b40*/  SHF.R.U64 R23, R20, UR7, R5.reuse ;  /* 0x0000000714177c19 */ /* 0x100fe20008001205 */
[----:B------:R1:W2:Y:S01]  /*7b50*/  F2I.U32.TRUNC.NTZ R24, R6 ;  /* 0x0000000600187305 */ /* 0x0002a2000020f000 */
[----:B------:R-:W-:Y:S01]  /*7b60*/  SHF.R.U32.HI R4, RZ, UR7, R5 ;  /* 0x00000007ff047c19 */ /* 0x000fe20008011605 */
[----:B------:R-:W-:-:S03]  /*7b70*/  ULDC UR7, c[0x0][0x658] ;  /* 0x0001960000077ab9 */ /* 0x000fc60000000800 */
[--C-:B------:R-:W-:Y:S02]  /*7b80*/  SHF.R.U64 R22, R23, UR7, R4.reuse ;  /* 0x0000000717167c19 */ /* 0x100fe40008001204 */
[----:B------:R-:W-:-:S03]  /*7b90*/  SHF.R.U32.HI R25, RZ, UR7, R4 ;  /* 0x00000007ff197c19 */ /* 0x000fc60008011604 */
[----:B------:R-:W-:Y:S02]  /*7ba0*/  IMAD.MOV.U32 R4, RZ, RZ, R22 ;  /* 0x000000ffff047224 */ /* 0x000fe400078e0016 */
[----:B------:R-:W-:Y:S01]  /*7bb0*/  IMAD.MOV.U32 R5, RZ, RZ, R25 ;  /* 0x000000ffff057224 */ /* 0x000fe200078e0019 */
[----:B-1----:R-:W-:Y:S06]  /*7bc0*/  @!P0 BRA `(.L_x_176) ;  /* 0x0000000000288947 */ /* 0x002fec0003800000 */
        /* <DEDUP_REMOVED lines=10> */
.L_x_176:
[----:B------:R-:W-:Y:S01]  /*7c70*/  ISETP.NE.AND P0, PT, R2, 0x1, PT ;  /* 0x000000010200780c */ /* 0x000fe20003f05270 */
[----:B------:R-:W-:Y:S01]  /*7c80*/  ULDC UR7, c[0x0][0x648] ;  /* 0x0001920000077ab9 */ /* 0x000fe20000000800 */
[----:B------:R-:W-:Y:S01]  /*7c90*/  LOP3.LUT R23, R23, UR6, RZ, 0xc0, !PT ;  /* 0x0000000617177c12 */ /* 0x000fe2000f8ec0ff */
[----:B--2---:R-:W-:Y:S01]  /*7ca0*/  IMAD.MOV R24, RZ, RZ, -R24 ;  /* 0x000000ffff187224 */ /* 0x004fe200078e0a18 */
[----:B------:R-:W-:Y:S01]  /*7cb0*/  SHF.R.U64 R4, R4, UR7, R5 ;  /* 0x0000000704047c19 */ /* 0x000fe20008001205 */
[----:B------:R-:W-:Y:S01]  /*7cc0*/  ULDC UR7, c[0x0][0x638] ;  /* 0x00018e0000077ab9 */ /* 0x000fe20000000800 */
[----:B------:R-:W-:Y:S01]  /*7cd0*/  LOP3.LUT R7, R20, UR4, RZ, 0xc0, !PT ;  /* 0x0000000414077c12 */ /* 0x000fe2000f8ec0ff */
[----:B------:R-:W-:Y:S01]  /*7ce0*/  ULDC UR8, c[0x0][0x610] ;  /* 0x0001840000087ab9 */ /* 0x000fe20000000800 */
[----:B------:R-:W-:Y:S02]  /*7cf0*/  IMAD.MOV.U32 R6, RZ, RZ, R15 ;  /* 0x000000ffff067224 */ /* 0x000fe400078e000f */
[----:B------:R-:W-:-:S02]  /*7d00*/  IMAD.MOV R5, RZ, RZ, -R4 ;  /* 0x000000ffff057224 */ /* 0x000fc400078e0a04 */
[----:B------:R-:W-:Y:S02]  /*7d10*/  IMAD R4, R4, UR5, R23 ;  /* 0x0000000504047c24 */ /* 0x000fe4000f8e0217 */
[----:B0-----:R-:W-:Y:S02]  /*7d20*/  @P0 IMAD R19, R21, R24, R14 ;  /* 0x0000001815130224 */ /* 0x001fe400078e020e */
[----:B------:R-:W-:Y:S01]  /*7d30*/  IMAD R22, R5, UR7, R22 ;  /* 0x0000000705167c24 */ /* 0x000fe2000f8e0216 */
[----:B------:R-:W-:Y:S01]  /*7d40*/  ULDC UR7, c[0x0][0x600] ;  /* 0x0001800000077ab9 */ /* 0x000fe20000000800 */
[----:B------:R-:W-:Y:S02]  /*7d50*/  IMAD R21, R4, UR8, R19 ;  /* 0x0000000804157c24 */ /* 0x000fe4000f8e0213 */
[----:B------:R-:W-:Y:S02]  /*7d60*/  IMAD R22, R22, UR7, R7 ;  /* 0x0000000716167c24 */ /* 0x000fe4000f8e0207 */
[----:B------:R-:W-:-:S03]  /*7d70*/  IMAD.MOV.U32 R4, RZ, RZ, 0x1 ;  /* 0x00000001ff047424 */ /* 0x000fc600078e00ff */
[----:B------:R-:W-:Y:S02]  /*7d80*/  SEL R19, R22, R21, !P0 ;  /* 0x0000001516137207 */ /* 0x000fe40004000000 */
[----:B------:R-:W-:-:S07]  /*7d90*/  SEL R21, R21, R22, !P0 ;  /* 0x0000001615157207 */ /* 0x000fce0004000000 */
.L_x_174:
[----:B------:R-:W-:Y:S05]  /*7da0*/  BSYNC B1 ;  /* 0x0000000000017941 */ /* 0x000fea0003800000 */
.L_x_173:
[----:B------:R-:W-:-:S13]  /*7db0*/  LOP3.LUT P0, RZ, R4, 0xff, RZ, 0xc0, !PT ;  /* 0x000000ff04ff7812 */ /* 0x000fda000780c0ff */
[----:B------:R-:W-:Y:S05]  /*7dc0*/  @P0 BRA `(.L_x_177) ;  /* 0xfffffff400080947 */ /* 0x000fea000383ffff */
[----:B------:R-:W-:Y:S05]  /*7dd0*/  BSYNC B0 ;  /* 0x0000000000007941 */ /* 0x000fea0003800000 */
.L_x_166:
[----:B------:R-:W-:-:S03]  /*7de0*/  UMOV UR7, 0xffffffff ;  /* 0xffffffff00077882 */ /* 0x000fc60000000000 */
[----:B------:R-:W-:Y:S05]  /*7df0*/  BRA.DIV UR7, `(.L_x_178) ;  /* 0x0000000207f07947 */ /* 0x000fea000b800000 */
[----:B------:R-:W-:-:S13]  /*7e00*/  ELECT P6, URZ, PT ;  /* 0x00000000003f782f */ /* 0x000fda00038c0000 */
.L_x_191:
[----:B------:R-:W-:Y:S04]  /*7e10*/  BSSY B0, `(.L_x_179) ;  /* 0x0000022000007945 */ /* 0x000fe80003800000 */
[----:B------:R-:W-:Y:S05]  /*7e20*/  @!P6 BRA `(.L_x_180) ;  /* 0x000000000080e947 */ /* 0x000fea0003800000 */
[----:B------:R-:W-:-:S04]  /*7e30*/  LOP3.LUT R18, R18, 0x2, RZ, 0xfc, !PT ;  /* 0x0000000212127812 */ /* 0x000fc800078efcff */
[----:B------:R-:W-:-:S13]  /*7e40*/  ISETP.NE.AND P0, PT, R18, 0x3, PT ;  /* 0x000000031200780c */ /* 0x000fda0003f05270 */
[----:B------:R-:W-:Y:S05]  /*7e50*/  @!P0 BRA `(.L_x_181) ;  /* 0x0000000000048947 */ /* 0x000fea0003800000 */
[----:B------:R-:W-:Y:S01]  /*7e60*/  BPT.TRAP 0x1 ;  /* 0x000000040000795c */ /* 0x000fe20000300000 */
.L_x_181:
[----:B------:R-:W0:Y:S01]  /*7e70*/  S2R R5, SR_CgaCtaId ;  /* 0x0000000000057919 */ /* 0x000e220000008800 */
[----:B------:R-:W-:Y:S02]  /*7e80*/  MOV R0, 0x400 ;  /* 0x0000040000007802 */ /* 0x000fe40000000f00 */
[----:B------:R-:W-:Y:S02]  /*7e90*/  SHF.L.U32 R2, R3, 0x1f, RZ ;  /* 0x0000001f03027819 */ /* 0x000fe400000006ff */
[----:B0-----:R-:W-:-:S05]  /*7ea0*/  LEA R5, R5, R0, 0x18 ;  /* 0x0000000005057211 */ /* 0x001fca00078ec0ff */
[----:B------:R-:W-:-:S04]  /*7eb0*/  VIADD R5, R5, 0x18 ;  /* 0x0000001805057836 */ /* 0x000fc80000000000 */
[C---:B------:R-:W-:Y:S02]  /*7ec0*/  IMAD R7, R8.reuse, 0x8, R5 ;  /* 0x0000000808077824 */ /* 0x040fe400078e0205 */
[----:B------:R-:W-:Y:S02]  /*7ed0*/  VIADD R8, R8, 0x1 ;  /* 0x0000000108087836 */ /* 0x000fe40000000000 */
[----:B------:R-:W0:Y:S03]  /*7ee0*/  SYNCS.PHASECHK.TRANS64.TRYWAIT P0, [R7+URZ], R2 ;  /* 0x00000002070075a7 */ /* 0x000e26000800017f */
[----:B------:R-:W-:-:S04]  /*7ef0*/  ISETP.NE.AND P1, PT, R8, 0x3, PT ;  /* 0x000000030800780c */ /* 0x000fc80003f25270 */
[----:B------:R-:W-:Y:S02]  /*7f00*/  SEL R0, RZ, 0x1, P1 ;  /* 0x00000001ff007807 */ /* 0x000fe40000800000 */
[----:B------:R-:W-:Y:S02]  /*7f10*/  SEL R8, R8, RZ, P1 ;  /* 0x000000ff08087207 */ /* 0x000fe40000800000 */
[----:B------:R-:W-:-:S03]  /*7f20*/  LOP3.LUT R9, R3, R0, RZ, 0x3c, !PT ;  /* 0x0000000003097212 */ /* 0x000fc600078e3cff */
[----:B------:R-:W-:Y:S01]  /*7f30*/  IMAD R4, R8, 0x8, R5 ;  /* 0x0000000808047824 */ /* 0x000fe200078e0205 */
[----:B------:R-:W-:Y:S01]  /*7f40*/  SHF.L.U32 R3, R9, 0x1f, RZ ;  /* 0x0000001f09037819 */ /* 0x000fe200000006ff */
[----:B0-----:R-:W-:Y:S06]  /*7f50*/  @!P0 BRA `(.L_x_182) ;  /* 0x0000000000b88947 */ /* 0x001fec0003800000 */
.L_x_192:
[----:B------:R-:W1:Y:S01]  /*7f60*/  SYNCS.PHASECHK.TRANS64.TRYWAIT P0, [R4+URZ], R3 ;  /* 0x00000003040075a7 */ /* 0x000e62000800017f */
[----:B------:R-:W-:-:S05]  /*7f70*/  VIADD R0, R8, 0x1 ;  /* 0x0000000108007836 */ /* 0x000fca0000000000 */
[----:B------:R-:W-:-:S04]  /*7f80*/  ISETP.NE.AND P1, PT, R0, 0x3, PT ;  /* 0x000000030000780c */ /* 0x000fc80003f25270 */
[----:B0-----:R-:W-:Y:S02]  /*7f90*/  SEL R2, RZ, 0x1, P1 ;  /* 0x00000001ff027807 */ /* 0x001fe40000800000 */
[----:B------:R-:W-:Y:S02]  /*7fa0*/  SEL R0, R0, RZ, P1 ;  /* 0x000000ff00007207 */ /* 0x000fe40000800000 */
[----:B------:R-:W-:Y:S01]  /*7fb0*/  LOP3.LUT R2, R9, R2, RZ, 0x3c, !PT ;  /* 0x0000000209027212 */ /* 0x000fe200078e3cff */
[----:B-1----:R-:W-:Y:S06]  /*7fc0*/  @!P0 BRA `(.L_x_183) ;  /* 0x0000000000b08947 */ /* 0x002fec0003800000 */
.L_x_193:
[----:B------:R-:W-:Y:S01]  /*7fd0*/  IMAD R5, R0, 0x8, R5 ;  /* 0x0000000800057824 */ /* 0x000fe200078e0205 */
[----:B------:R-:W-:-:S07]  /*7fe0*/  SHF.L.U32 R0, R2, 0x1f, RZ ;  /* 0x0000001f02007819 */ /* 0x000fce00000006ff */
.L_x_184:
[----:B-1----:R1:W2:Y:S02]  /*7ff0*/  SYNCS.PHASECHK.TRANS64.TRYWAIT P0, [R5+URZ], R0 ;  /* 0x00000000050075a7 */ /* 0x0022a4000800017f */
[----:B--2---:R-:W-:Y:S05]  /*8000*/  @!P0 NANOSLEEP.SYNCS 0x989680 ;  /* 0x009896800000895d */ /* 0x004fea0003900000 */
[----:B------:R-:W2:Y:S02]  /*8010*/  @!P0 SYNCS.PHASECHK.TRANS64 P0, [R5+URZ], R0 ;  /* 0x00000000050085a7 */ /* 0x000ea4000800007f */
[----:B--2---:R-:W-:Y:S05]  /*8020*/  @!P0 BRA `(.L_x_184) ;  /* 0xfffffffc00f08947 */ /* 0x004fea000383ffff */
.L_x_180:
[----:B------:R-:W-:Y:S05]  /*8030*/  BSYNC B0 ;  /* 0x0000000000007941 */ /* 0x000fea0003800000 */
.L_x_179:
[----:B------:R-:W-:Y:S05]  /*8040*/  EXIT ;  /* 0x000000000000794d */ /* 0x000fea0003800000 */
.L_x_21:
[----:B-1----:R1:W2:Y:S02]  /*8050*/  SYNCS.PHASECHK.TRANS64.TRYWAIT P1, [R3+URZ], R0 ;  /* 0x00000000030075a7 */ /* 0x0022a4000802017f */
[----:B--2---:R-:W-:Y:S05]  /*8060*/  @!P1 NANOSLEEP.SYNCS 0x989680 ;  /* 0x009896800000995d */ /* 0x004fea0003900000 */
[----:B------:R-:W2:Y:S02]  /*8070*/  @!P1 SYNCS.PHASECHK.TRANS64 P1, [R3+URZ], R0 ;  /* 0x00000000030095a7 */ /* 0x000ea4000802007f */
[----:B--2---:R-:W-:Y:S05]  /*8080*/  @!P1 BRA `(.L_x_21) ;  /* 0xfffffffc00f09947 */ /* 0x004fea000383ffff */
[----:B------:R-:W-:Y:S05]  /*8090*/  BRA `(.L_x_20) ;  /* 0xffffff9400a07947 */ /* 0x000fea000383ffff */
.L_x_26:
[----:B-1----:R1:W2:Y:S02]  /*80a0*/  SYNCS.PHASECHK.TRANS64.TRYWAIT P1, [R5+URZ], R4 ;  /* 0x00000004050075a7 */ /* 0x0022a4000802017f */
[----:B--2---:R-:W-:Y:S05]  /*80b0*/  @!P1 NANOSLEEP.SYNCS 0x989680 ;  /* 0x009896800000995d */ /* 0x004fea0003900000 */
[----:B------:R-:W2:Y:S02]  /*80c0*/  @!P1 SYNCS.PHASECHK.TRANS64 P1, [R5+URZ], R4 ;  /* 0x00000004050095a7 */ /* 0x000ea4000802007f */
[----:B--2---:R-:W-:Y:S05]  /*80d0*/  @!P1 BRA `(.L_x_26) ;  /* 0xfffffffc00f09947 */ /* 0x004fea000383ffff */
[----:B------:R-:W-:Y:S05]  /*80e0*/  BRA `(.L_x_25) ;  /* 0xffffff9800ec7947 */ /* 0x000fea000383ffff */
.L_x_167:
[----:B------:R-:W-:Y:S01]  /*80f0*/  BSSY B1, `(.L_x_185) ;  /* 0x0000006000017945 */ /* 0x000fe20003800000 */
[----:B------:R-:W-:-:S07]  /*8100*/  IMAD.MOV.U32 R15, RZ, RZ, -0x1 ;  /* 0xffffffffff0f7424 */ /* 0x000fce00078e00ff */
[----:B------:R-:W-:Y:S05]  /*8110*/  WARPSYNC.COLLECTIVE R15, `(.L_x_186) ;  /* 0x000000000f0c7348 */ /* 0x000fea0003c00000 */
[----:B------:R-:W-:Y:S02]  /*8120*/  ELECT P6, UR62, PT ;  /* 0x00000000003e782f */ /* 0x000fe400038c0000 */
[----:B------:R-:W-:Y:S01]  /*8130*/  MOV R14, UR62 ;  /* 0x0000003e000e7c02 */ /* 0x000fe20008000f00 */
[----:B------:R-:W-:Y:S10]  /*8140*/  ENDCOLLECTIVE ;  /* 0x000000000000791b */ /* 0x000ff40003800000 */
.L_x_186:
[----:B------:R-:W-:Y:S05]  /*8150*/  BSYNC B1 ;  /* 0x0000000000017941 */ /* 0x000fea0003800000 */
.L_x_185:
[----:B------:R-:W-:Y:S05]  /*8160*/  BRA `(.L_x_187) ;  /* 0xfffffff0002c7947 */ /* 0x000fea000383ffff */
.L_x_170:
[----:B-1----:R1:W2:Y:S02]  /*8170*/  SYNCS.PHASECHK.TRANS64.TRYWAIT P0, [R23+URZ+0x18], R14 ;  /* 0x0000180e170075a7 */ /* 0x0022a4000800017f */
[----:B--2---:R-:W-:Y:S05]  /*8180*/  @!P0 NANOSLEEP.SYNCS 0x989680 ;  /* 0x009896800000895d */ /* 0x004fea0003900000 */
[----:B------:R-:W2:Y:S02]  /*8190*/  @!P0 SYNCS.PHASECHK.TRANS64 P0, [R23+URZ+0x18], R14 ;  /* 0x0000180e170085a7 */ /* 0x000ea4000800007f */
[----:B--2---:R-:W-:Y:S05]  /*81a0*/  @!P0 BRA `(.L_x_170) ;  /* 0xfffffffc00f08947 */ /* 0x004fea000383ffff */
[----:B------:R-:W-:Y:S05]  /*81b0*/  BRA `(.L_x_188) ;  /* 0xfffffff0006c7947 */ /* 0x000fea000383ffff */
.L_x_178:
[----:B------:R-:W-:Y:S01]  /*81c0*/  BSSY B0, `(.L_x_189) ;  /* 0x0000006000007945 */ /* 0x000fe20003800000 */
[----:B------:R-:W-:-:S07]  /*81d0*/  IMAD.MOV.U32 R15, RZ, RZ, -0x1 ;  /* 0xffffffffff0f7424 */ /* 0x000fce00078e00ff */
[----:B------:R-:W-:Y:S05]  /*81e0*/  WARPSYNC.COLLECTIVE R15, `(.L_x_190) ;  /* 0x000000000f0c7348 */ /* 0x000fea0003c00000 */
[----:B------:R-:W-:Y:S02]  /*81f0*/  ELECT P6, UR62, PT ;  /* 0x00000000003e782f */ /* 0x000fe400038c0000 */
[----:B------:R-:W-:Y:S01]  /*8200*/  MOV R14, UR62 ;  /* 0x0000003e000e7c02 */ /* 0x000fe20008000f00 */
[----:B------:R-:W-:Y:S10]  /*8210*/  ENDCOLLECTIVE ;  /* 0x000000000000791b */ /* 0x000ff40003800000 */
.L_x_190:
[----:B------:R-:W-:Y:S05]  /*8220*/  BSYNC B0 ;  /* 0x0000000000007941 */ /* 0x000fea0003800000 */
.L_x_189:
[----:B------:R-:W-:Y:S05]  /*8230*/  BRA `(.L_x_191) ;  /* 0xfffffff800f47947 */ /* 0x000fea000383ffff */
.L_x_182:
[----:B0-----:R0:W1:Y:S02]  /*8240*/  SYNCS.PHASECHK.TRANS64.TRYWAIT P0, [R7+URZ], R2 ;  /* 0x00000002070075a7 */ /* 0x001064000800017f */
[----:B-1----:R-:W-:Y:S05]  /*8250*/  @!P0 NANOSLEEP.SYNCS 0x989680 ;  /* 0x009896800000895d */ /* 0x002fea0003900000 */
[----:B------:R-:W1:Y:S02]  /*8260*/  @!P0 SYNCS.PHASECHK.TRANS64 P0, [R7+URZ], R2 ;  /* 0x00000002070085a7 */ /* 0x000e64000800007f */
[----:B-1----:R-:W-:Y:S05]  /*8270*/  @!P0 BRA `(.L_x_182) ;  /* 0xfffffffc00f08947 */ /* 0x002fea000383ffff */
[----:B------:R-:W-:Y:S05]  /*8280*/  BRA `(.L_x_192) ;  /* 0xfffffffc00347947 */ /* 0x000fea000383ffff */
.L_x_183:
[----:B0-----:R0:W1:Y:S02]  /*8290*/  SYNCS.PHASECHK.TRANS64.TRYWAIT P0, [R4+URZ], R3 ;  /* 0x00000003040075a7 */ /* 0x001064000800017f */
[----:B-1----:R-:W-:Y:S05]  /*82a0*/  @!P0 NANOSLEEP.SYNCS 0x989680 ;  /* 0x009896800000895d */ /* 0x002fea0003900000 */
[----:B------:R-:W1:Y:S02]  /*82b0*/  @!P0 SYNCS.PHASECHK.TRANS64 P0, [R4+URZ], R3 ;  /* 0x00000003040085a7 */ /* 0x000e64000800007f */
[----:B-1----:R-:W-:Y:S05]  /*82c0*/  @!P0 BRA `(.L_x_183) ;  /* 0xfffffffc00f08947 */ /* 0x002fea000383ffff */
[----:B------:R-:W-:Y:S05]  /*82d0*/  BRA `(.L_x_193) ;  /* 0xfffffffc003c7947 */ /* 0x000fea000383ffff */
.L_x_194:
[----:B------:R-:W-:-:S00]  /*82e0*/  BRA `(.L_x_194) ;  /* 0xfffffffc00fc7947 */ /* 0x000fc0000383ffff */
[----:B------:R-:W-:-:S00]  /*82f0*/  NOP ;  /* 0x0000000000007918 */ /* 0x000fc00000000000 */
        /* <DEDUP_REMOVED lines=8> */
.L_x_195:


//--------------------- .nv.global.init           --------------------------
	.section	.nv.global.init,"aw",@progbits
.nv.global.init:
	.type		$str$22,@object
	.size		$str$22,($str$23 - $str$22)
$str$22:
        /*0000*/ 	.byte	0x6b, 0x5f, 0x74, 0x69, 0x6c, 0x65, 0x5f, 0x63, 0x6f, 0x75, 0x6e, 0x74, 0x20, 0x3e, 0x3d, 0x20
        /*0010*/ 	.byte	0x31, 0x00
	.type		$str$23,@object
	.size		$str$23,(__unnamed_1 - $str$23)
$str$23:
        /*0012*/ 	.byte	0x2f, 0x74, 0x6d, 0x70, 0x2f, 0x63, 0x75, 0x74, 0x6c, 0x61, 0x73, 0x73, 0x5f, 0x73, 0x77, 0x65
        /*0022*/ 	.byte	0x65, 0x70, 0x5f, 0x73, 0x72, 0x63, 0x2f, 0x69, 0x6e, 0x63, 0x6c, 0x75, 0x64, 0x65, 0x2f, 0x63
        /*0032*/ 	.byte	0x75, 0x74, 0x6c, 0x61, 0x73, 0x73, 0x2f, 0x67, 0x65, 0x6d, 0x6d, 0x2f, 0x63, 0x6f, 0x6c, 0x6c
        /*0042*/ 	.byte	0x65, 0x63, 0x74, 0x69, 0x76, 0x65, 0x2f, 0x73, 0x6d, 0x39, 0x30, 0x5f, 0x6d, 0x6d, 0x61, 0x5f
        /*0052*/ 	.byte	0x74, 0x6d, 0x61, 0x5f, 0x67, 0x6d, 0x6d, 0x61, 0x5f, 0x73, 0x73, 0x5f, 0x77, 0x61, 0x72, 0x70
        /*0062*/ 	.byte	0x73, 0x70, 0x65, 0x63, 0x69, 0x61, 0x6c, 0x69, 0x7a, 0x65, 0x64, 0x2e, 0x68, 0x70, 0x70, 0x00
	.type		__unnamed_1,@object
	.size		__unnamed_1,(.L_0 - __unnamed_1)
__unnamed_1:
        /*0072*/ 	.byte	0x76, 0x6f, 0x69, 0x64, 0x20, 0x63, 0x75, 0x74, 0x6c, 0x61, 0x73, 0x73, 0x3a, 0x3a, 0x67, 0x65
        /* <DEDUP_REMOVED lines=181> */
.L_0:


//--------------------- .nv.shared._ZN7cutlass13device_kernelINS_4gemm6kernel13GemmUniversalIN4cute5tupleIJiiiiEEENS1_10collective13CollectiveMmaINS1_34MainloopSm90TmaGmmaWarpSpecializedILi3ENS5_IJNS4_1CILi1EEENSA_ILi2EEESB_EEENS1_35KernelTmaWarpSpecializedCooperativeEEENS5_IJNSA_ILi128EEESG_SG_EEENS_10bfloat16_tENS5_IJlSB_lEEESI_SJ_NS4_8TiledMMAINS4_8MMA_AtomIJNS4_4SM904GMMA28MMA_64x128x16_F32BF16BF16_SSILNSN_5MajorE0ELSP_0ELNSN_7ScaleInE1ELSQ_1EEEEEENS4_6LayoutINS5_IJSC_SB_SB_EEENS5_IJSB_NSA_ILi0EEESV_EEEEENS5_IJNS4_10UnderscoreESY_SY_EEEEENS4_23SM90_TMA_LOAD_MULTICASTENS4_14ComposedLayoutINS4_7SwizzleILi3ELi4ELi3EEENS4_18smem_ptr_flag_bitsILi16EEENST_INS5_IJNSA_ILi8EEENSA_ILi64EEEEEENS5_IJS18_SB_EEEEEEEvNS4_8identityENS4_13SM90_TMA_LOADES1C_vS1D_EENS_8epilogue10collective6detail29Sm90TmaWarpSpecializedAdapterINS1H_15DefaultEpilogueISI_SJ_SJ_NS1G_6thread17LinearCombinationISI_Li1EffLNS1L_9ScaleType4KindE0ELNS_15FloatRoundStyleE2ESI_EENS1_15EpilogueDefaultEEEEEvvEEEEvNT_6ParamsE --------------------------
	.section	.nv.shared._ZN7cutlass13device_kernelINS_4gemm6kernel13GemmUniversalIN4cute5tupleIJiiiiEEENS1_10collective13CollectiveMmaINS1_34MainloopSm90TmaGmmaWarpSpecializedILi3ENS5_IJNS4_1CILi1EEENSA_ILi2EEESB_EEENS1_35KernelTmaWarpSpecializedCooperativeEEENS5_IJNSA_ILi128EEESG_SG_EEENS_10bfloat16_tENS5_IJlSB_lEEESI_SJ_NS4_8TiledMMAINS4_8MMA_AtomIJNS4_4SM904GMMA28MMA_64x128x16_F32BF16BF16_SSILNSN_5MajorE0ELSP_0ELNSN_7ScaleInE1ELSQ_1EEEEEENS4_6LayoutINS5_IJSC_SB_SB_EEENS5_IJSB_NSA_ILi0EEESV_EEEEENS5_IJNS4_10UnderscoreESY_SY_EEEEENS4_23SM90_TMA_LOAD_MULTICASTENS4_14ComposedLayoutINS4_7SwizzleILi3ELi4ELi3EEENS4_18smem_ptr_flag_bitsILi16EEENST_INS5_IJNSA_ILi8EEENSA_ILi64EEEEEENS5_IJS18_SB_EEEEEEEvNS4_8identityENS4_13SM90_TMA_LOADES1C_vS1D_EENS_8epilogue10collective6detail29Sm90TmaWarpSpecializedAdapterINS1H_15DefaultEpilogueISI_SJ_SJ_NS1G_6thread17LinearCombinationISI_Li1EffLNS1L_9ScaleType4KindE0ELNS_15FloatRoundStyleE2ESI_EENS1_15EpilogueDefaultEEEEEvvEEEEvNT_6ParamsE,"aw",@nobits
	.sectionflags	@""
	.align	16
	.zero		1024


//--------------------- .nv.shared.reserved.0     --------------------------
	.section	.nv.shared.reserved.0,"aw",@nobits
	.weak		__nv_reservedSMEM_offset_0_alias
	.size		__nv_reservedSMEM_offset_0_alias, 0, 0
	.other		__nv_reservedSMEM_offset_0_alias,@"STO_CUDA_RESERVED_SHARED STV_DEFAULT"
__nv_reservedSMEM_offset_0_alias:
	.zero		0


//--------------------- .nv.global                --------------------------
	.section	.nv.global,"aw",@nobits
.nv.global:
	.type		_ZN40_INTERNAL_3bcf033a_4_k_cu_f64cfa5d_275024cute1_E,@object
	.size		_ZN40_INTERNAL_3bcf033a_4_k_cu_f64cfa5d_275024cute1_E,(_ZN40_INTERNAL_3bcf033a_4_k_cu_f64cfa5d_275024cuda3std3__45__cpo6cbeginE - _ZN40_INTERNAL_3bcf033a_4_k_cu_f64cfa5d_275024cute1_E)
_ZN40_INTERNAL_3bcf033a_4_k_cu_f64cfa5d_275024cute1_E:
	.zero		1
	.type		_ZN40_INTERNAL_3bcf033a_4_k_cu_f64cfa5d_275024cuda3std3__45__cpo6cbeginE,@object
	.size		_ZN40_INTERNAL_3bcf033a_4_k_cu_f64cfa5d_275024cuda3std3__45__cpo6cbeginE,(_ZN40_INTERNAL_3bcf033a_4_k_cu_f64cfa5d_275024cuda3std3__48in_placeE - _ZN40_INTERNAL_3bcf033a_4_k_cu_f64cfa5d_275024cuda3std3__45__cpo6cbeginE)
_ZN40_INTERNAL_3bcf033a_4_k_cu_f64cfa5d_275024cuda3std3__45__cpo6cbeginE:
	.zero		1
	.type		_ZN40_INTERNAL_3bcf033a_4_k_cu_f64cfa5d_275024cuda3std3__48in_placeE,@object
	.size		_ZN40_INTERNAL_3bcf033a_4_k_cu_f64cfa5d_275024cuda3std3__48in_placeE,(_ZN40_INTERNAL_3bcf033a_4_k_cu_f64cfa5d_275024cuda3std6ranges3__45__cpo9iter_moveE - _ZN40_INTERNAL_3bcf033a_4_k_cu_f64cfa5d_275024cuda3std3__48in_placeE)
_ZN40_INTERNAL_3bcf033a_4_k_cu_f64cfa5d_275024cuda3std3__48in_placeE:
	.zero		1
	.type		_ZN40_INTERNAL_3bcf033a_4_k_cu_f64cfa5d_275024cuda3std6ranges3__45__cpo9iter_moveE,@object
	.size		_ZN40_INTERNAL_3bcf033a_4_k_cu_f64cfa5d_275024cuda3std6ranges3__45__cpo9iter_moveE,(_ZN40_INTERNAL_3bcf033a_4_k_cu_f64cfa5d_275024cuda3std3__45__cpo5beginE - _ZN40_INTERNAL_3bcf033a_4_k_cu_f64cfa5d_275024cuda3std6ranges3__45__cpo9iter_moveE)
_ZN40_INTERNAL_3bcf033a_4_k_cu_f64cfa5d_275024cuda3std6ranges3__45__cpo9iter_moveE:
	.zero		1
	.type		_ZN40_INTERNAL_3bcf033a_4_k_cu_f64cfa5d_275024cuda3std3__45__cpo5beginE,@object
	.size		_ZN40_INTERNAL_3bcf033a_4_k_cu_f64cfa5d_275024cuda3std3__45__cpo5beginE,(_ZN40_INTERNAL_3bcf033a_4_k_cu_f64cfa5d_275024cuda3std3__442_GLOBAL__N__3bcf033a_4_k_cu_f64cfa5d_275026ignoreE - _ZN40_INTERNAL_3bcf033a_4_k_cu_f64cfa5d_275024cuda3std3__45__cpo5beginE)
_ZN40_INTERNAL_3bcf033a_4_k_cu_f64cfa5d_275024cuda3std3__45__cpo5beginE:
	.zero		1
	.type		_ZN40_INTERNAL_3bcf033a_4_k_cu_f64cfa5d_275024cuda3std3__442_GLOBAL__N__3bcf033a_4_k_cu_f64cfa5d_275026ignoreE,@object
	.size		_ZN40_INTERNAL_3bcf033a_4_k_cu_f64cfa5d_275024cuda3std3__442_GLOBAL__N__3bcf033a_4_k_cu_f64cfa5d_275026ignoreE,(_ZN40_INTERNAL_3bcf033a_4_k_cu_f64cfa5d_275024cute7productE - _ZN40_INTERNAL_3bcf033a_4_k_cu_f64cfa5d_275024cuda3std3__442_GLOBAL__N__3bcf033a_4_k_cu_f64cfa5d_275026ignoreE)
_ZN40_INTERNAL_3bcf033a_4_k_cu_f64cfa5d_275024cuda3std3__442_GLOBAL__N__3bcf033a_4_k_cu_f64cfa5d_275026ignoreE:
	.zero		1
	.type		_ZN40_INTERNAL_3bcf033a_4_k_cu_f64cfa5d_275024cute7productE,@object
	.size		_ZN40_INTERNAL_3bcf033a_4_k_cu_f64cfa5d_275024cute7productE,(_ZN40_INTERNAL_3bcf033a_4_k_cu_f64cfa5d_275024cuda3std3__45__cpo3endE - _ZN40_INTERNAL_3bcf033a_4_k_cu_f64cfa5d_275024cute7productE)
_ZN40_INTERNAL_3bcf033a_4_k_cu_f64cfa5d_275024cute7productE:
	.zero		1
	.type		_ZN40_INTERNAL_3bcf033a_4_k_cu_f64cfa5d_275024cuda3std3__45__cpo3endE,@object
	.size		_ZN40_INTERNAL_3bcf033a_4_k_cu_f64cfa5d_275024cuda3std3__45__cpo3endE,(_ZN40_INTERNAL_3bcf033a_4_k_cu_f64cfa5d_275024cuda3std3__419piecewise_constructE - _ZN40_INTERNAL_3bcf033a_4_k_cu_f64cfa5d_275024cuda3std3__45__cpo3endE)
_ZN40_INTERNAL_3bcf033a_4_k_cu_f64cfa5d_275024cuda3std3__45__cpo3endE:
	.zero		1
	.type		_ZN40_INTERNAL_3bcf033a_4_k_cu_f64cfa5d_275024cuda3std3__419piecewise_constructE,@object
	.size		_ZN40_INTERNAL_3bcf033a_4_k_cu_f64cfa5d_275024cuda3std3__419piecewise_constructE,(_ZN40_INTERNAL_3bcf033a_4_k_cu_f64cfa5d_275024cuda3std3__45__cpo4cendE - _ZN40_INTERNAL_3bcf033a_4_k_cu_f64cfa5d_275024cuda3std3__419piecewise_constructE)
_ZN40_INTERNAL_3bcf033a_4_k_cu_f64cfa5d_275024cuda3std3__419piecewise_constructE:
	.zero		1
	.type		_ZN40_INTERNAL_3bcf033a_4_k_cu_f64cfa5d_275024cuda3std3__45__cpo4cendE,@object
	.size		_ZN40_INTERNAL_3bcf033a_4_k_cu_f64cfa5d_275024cuda3std3__45__cpo4cendE,(_ZN40_INTERNAL_3bcf033a_4_k_cu_f64cfa5d_275024cuda3std6ranges3__45__cpo4swapE - _ZN40_INTERNAL_3bcf033a_4_k_cu_f64cfa5d_275024cuda3std3__45__cpo4cendE)
_ZN40_INTERNAL_3bcf033a_4_k_cu_f64cfa5d_275024cuda3std3__45__cpo4cendE:
	.zero		1
	.type		_ZN40_INTERNAL_3bcf033a_4_k_cu_f64cfa5d_275024cuda3std6ranges3__45__cpo4swapE,@object
	.size		_ZN40_INTERNAL_3bcf033a_4_k_cu_f64cfa5d_275024cuda3std6ranges3__45__cpo4swapE,(.L_8 - _ZN40_INTERNAL_3bcf033a_4_k_cu_f64cfa5d_275024cuda3std6ranges3__45__cpo4swapE)
_ZN40_INTERNAL_3bcf033a_4_k_cu_f64cfa5d_275024cuda3std6ranges3__45__cpo4swapE:
	.zero		1
.L_8:


//--------------------- .nv.constant0._ZN7cutlass13device_kernelINS_4gemm6kernel13GemmUniversalIN4cute5tupleIJiiiiEEENS1_10collective13CollectiveMmaINS1_34MainloopSm90TmaGmmaWarpSpecializedILi3ENS5_IJNS4_1CILi1EEENSA_ILi2EEESB_EEENS1_35KernelTmaWarpSpecializedCooperativeEEENS5_IJNSA_ILi128EEESG_SG_EEENS_10bfloat16_tENS5_IJlSB_lEEESI_SJ_NS4_8TiledMMAINS4_8MMA_AtomIJNS4_4SM904GMMA28MMA_64x128x16_F32BF16BF16_SSILNSN_5MajorE0ELSP_0ELNSN_7ScaleInE1ELSQ_1EEEEEENS4_6LayoutINS5_IJSC_SB_SB_EEENS5_IJSB_NSA_ILi0EEESV_EEEEENS5_IJNS4_10UnderscoreESY_SY_EEEEENS4_23SM90_TMA_LOAD_MULTICASTENS4_14ComposedLayoutINS4_7SwizzleILi3ELi4ELi3EEENS4_18smem_ptr_flag_bitsILi16EEENST_INS5_IJNSA_ILi8EEENSA_ILi64EEEEEENS5_IJS18_SB_EEEEEEEvNS4_8identityENS4_13SM90_TMA_LOADES1C_vS1D_EENS_8epilogue10collective6detail29Sm90TmaWarpSpecializedAdapterINS1H_15DefaultEpilogueISI_SJ_SJ_NS1G_6thread17LinearCombinationISI_Li1EffLNS1L_9ScaleType4KindE0ELNS_15FloatRoundStyleE2ESI_EENS1_15EpilogueDefaultEEEEEvvEEEEvNT_6ParamsE --------------------------
	.section	.nv.constant0._ZN7cutlass13device_kernelINS_4gemm6kernel13GemmUniversalIN4cute5tupleIJiiiiEEENS1_10collective13CollectiveMmaINS1_34MainloopSm90TmaGmmaWarpSpecializedILi3ENS5_IJNS4_1CILi1EEENSA_ILi2EEESB_EEENS1_35KernelTmaWarpSpecializedCooperativeEEENS5_IJNSA_ILi128EEESG_SG_EEENS_10bfloat16_tENS5_IJlSB_lEEESI_SJ_NS4_8TiledMMAINS4_8MMA_AtomIJNS4_4SM904GMMA28MMA_64x128x16_F32BF16BF16_SSILNSN_5MajorE0ELSP_0ELNSN_7ScaleInE1ELSQ_1EEEEEENS4_6LayoutINS5_IJSC_SB_SB_EEENS5_IJSB_NSA_ILi0EEESV_EEEEENS5_IJNS4_10UnderscoreESY_SY_EEEEENS4_23SM90_TMA_LOAD_MULTICASTENS4_14ComposedLayoutINS4_7SwizzleILi3ELi4ELi3EEENS4_18smem_ptr_flag_bitsILi16EEENST_INS5_IJNSA_ILi8EEENSA_ILi64EEEEEENS5_IJS18_SB_EEEEEEEvNS4_8identityENS4_13SM90_TMA_LOADES1C_vS1D_EENS_8epilogue10collective6detail29Sm90TmaWarpSpecializedAdapterINS1H_15DefaultEpilogueISI_SJ_SJ_NS1G_6thread17LinearCombinationISI_Li1EffLNS1L_9ScaleType4KindE0ELNS_15FloatRoundStyleE2ESI_EENS1_15EpilogueDefaultEEEEEvvEEEEvNT_6ParamsE,"a",@progbits
	.sectionflags	@""
	.align	4
.nv.constant0._ZN7cutlass13device_kernelINS_4gemm6kernel13GemmUniversalIN4cute5tupleIJiiiiEEENS1_10collective13CollectiveMmaINS1_34MainloopSm90TmaGmmaWarpSpecializedILi3ENS5_IJNS4_1CILi1EEENSA_ILi2EEESB_EEENS1_35KernelTmaWarpSpecializedCooperativeEEENS5_IJNSA_ILi128EEESG_SG_EEENS_10bfloat16_tENS5_IJlSB_lEEESI_SJ_NS4_8TiledMMAINS4_8MMA_AtomIJNS4_4SM904GMMA28MMA_64x128x16_F32BF16BF16_SSILNSN_5MajorE0ELSP_0ELNSN_7ScaleInE1ELSQ_1EEEEEENS4_6LayoutINS5_IJSC_SB_SB_EEENS5_IJSB_NSA_ILi0EEESV_EEEEENS5_IJNS4_10UnderscoreESY_SY_EEEEENS4_23SM90_TMA_LOAD_MULTICASTENS4_14ComposedLayoutINS4_7SwizzleILi3ELi4ELi3EEENS4_18smem_ptr_flag_bitsILi16EEENST_INS5_IJNSA_ILi8EEENSA_ILi64EEEEEENS5_IJS18_SB_EEEEEEEvNS4_8identityENS4_13SM90_TMA_LOADES1C_vS1D_EENS_8epilogue10collective6detail29Sm90TmaWarpSpecializedAdapterINS1H_15DefaultEpilogueISI_SJ_SJ_NS1G_6thread17LinearCombinationISI_Li1EffLNS1L_9ScaleType4KindE0ELNS_15FloatRoundStyleE2ESI_EENS1_15EpilogueDefaultEEEEEvvEEEEvNT_6ParamsE:
	.zero		1664


//--------------------- SYMBOLS --------------------------

	.type		.nv.reservedSmem.offset0,@object
	.size		.nv.reservedSmem.offset0,0x4
	.type		__assertfail,@function
